	.target	sm_80

	.elftype	@"ET_EXEC"


//--------------------- .note.nv.tkinfo           --------------------------
	.section	.note.nv.tkinfo,"",@"SHT_NOTE"
	.sectionflags	@"SHF_NOTE_NV_TKINFO"
	.tkinfo
        /*0018*/ 	.word	0x00000002
        /*0030*/ 	.string	""
        /*0030*/ 	.string	"ptxas"
        /*0030*/ 	.string	"Cuda compilation tools, release 13.0, V13.0.88"
        /*0030*/ 	.string	"Build cuda_13.0.r13.0/compiler.36424714_0"
        /*0030*/ 	.string	"-v  -suppress-debug-info  -lineinfo  -arch sm_80 "



//--------------------- .note.nv.cuinfo           --------------------------
	.section	.note.nv.cuinfo,"",@"SHT_NOTE"
	.sectionflags	@"SHF_NOTE_NV_CUINFO"
        /*0018*/ 	.short	0x0002
        /*001a*/ 	.short	0x0050
        /*001c*/ 	.short	0x0082
	.zero		2


//--------------------- .nv.info                  --------------------------
	.section	.nv.info,"",@"SHT_CUDA_INFO"
	.align	4


	//----- nvinfo : EIATTR_REGCOUNT
	.align		4
        /*0000*/ 	.byte	0x04, 0x2f
        /*0002*/ 	.short	(.L_1 - .L_0)
	.align		4
.L_0:
        /*0004*/ 	.word	index@(matmul_kernel)
        /*0008*/ 	.word	0x000000d6


	//----- nvinfo : EIATTR_FRAME_SIZE
	.align		4
.L_1:
        /*000c*/ 	.byte	0x04, 0x11
        /*000e*/ 	.short	(.L_3 - .L_2)
	.align		4
.L_2:
        /*0010*/ 	.word	index@(matmul_kernel)
        /*0014*/ 	.word	0x00000000


	//----- nvinfo : EIATTR_MIN_STACK_SIZE
	.align		4
.L_3:
        /*0018*/ 	.byte	0x04, 0x12
        /*001a*/ 	.short	(.L_5 - .L_4)
	.align		4
.L_4:
        /*001c*/ 	.word	index@(matmul_kernel)
        /*0020*/ 	.word	0x00000000
.L_5:


//--------------------- .nv.info.matmul_kernel    --------------------------
	.section	.nv.info.matmul_kernel,"",@"SHT_CUDA_INFO"
	.sectionflags	@""
	.align	4


	//----- nvinfo : EIATTR_CUDA_API_VERSION
	.align		4
        /*0000*/ 	.byte	0x04, 0x37
        /*0002*/ 	.short	(.L_7 - .L_6)
.L_6:
        /*0004*/ 	.word	0x00000082


	//----- nvinfo : EIATTR_SW2861232_WAR
	.align		4
.L_7:
        /*0008*/ 	.byte	0x01, 0x35
	.zero		2


	//----- nvinfo : EIATTR_PARAM_CBANK
	.align		4
        /*000c*/ 	.byte	0x04, 0x0a
        /*000e*/ 	.short	(.L_9 - .L_8)
	.align		4
.L_8:
        /*0010*/ 	.word	index@(.nv.constant0.matmul_kernel)
        /*0014*/ 	.short	0x0160
        /*0016*/ 	.short	0x0050


	//----- nvinfo : EIATTR_CBANK_PARAM_SIZE
	.align		4
.L_9:
        /*0018*/ 	.byte	0x03, 0x19
        /*001a*/ 	.short	0x0050


	//----- nvinfo : EIATTR_KPARAM_INFO
	.align		4
        /*001c*/ 	.byte	0x04, 0x17
        /*001e*/ 	.short	(.L_11 - .L_10)
.L_10:
        /*0020*/ 	.word	0x00000000
        /*0024*/ 	.short	0x000d
        /*0026*/ 	.short	0x0048
        /*0028*/ 	.byte	0x00, 0xf4, 0x21, 0x00


	//----- nvinfo : EIATTR_KPARAM_INFO
	.align		4
.L_11:
        /*002c*/ 	.byte	0x04, 0x17
        /*002e*/ 	.short	(.L_13 - .L_12)
.L_12:
        /*0030*/ 	.word	0x00000000
        /*0034*/ 	.short	0x000c
        /*0036*/ 	.short	0x0040
        /*0038*/ 	.byte	0x00, 0xf4, 0x21, 0x00


	//----- nvinfo : EIATTR_KPARAM_INFO
	.align		4
.L_13:
        /*003c*/ 	.byte	0x04, 0x17
        /*003e*/ 	.short	(.L_15 - .L_14)
.L_14:
        /*0040*/ 	.word	0x00000000
        /*0044*/ 	.short	0x000b
        /*0046*/ 	.short	0x0038
        /*0048*/ 	.byte	0x00, 0xf0, 0x11, 0x00


	//----- nvinfo : EIATTR_KPARAM_INFO
	.align		4
.L_15:
        /*004c*/ 	.byte	0x04, 0x17
        /*004e*/ 	.short	(.L_17 - .L_16)
.L_16:
        /*0050*/ 	.word	0x00000000
        /*0054*/ 	.short	0x000a
        /*0056*/ 	.short	0x0034
        /*0058*/ 	.byte	0x00, 0xf0, 0x11, 0x00


	//----- nvinfo : EIATTR_KPARAM_INFO
	.align		4
.L_17:
        /*005c*/ 	.byte	0x04, 0x17
        /*005e*/ 	.short	(.L_19 - .L_18)
.L_18:
        /*0060*/ 	.word	0x00000000
        /*0064*/ 	.short	0x0009
        /*0066*/ 	.short	0x0030
        /*0068*/ 	.byte	0x00, 0xf0, 0x11, 0x00


	//----- nvinfo : EIATTR_KPARAM_INFO
	.align		4
.L_19:
        /*006c*/ 	.byte	0x04, 0x17
        /*006e*/ 	.short	(.L_21 - .L_20)
.L_20:
        /*0070*/ 	.word	0x00000000
        /*0074*/ 	.short	0x0008
        /*0076*/ 	.short	0x002c
        /*0078*/ 	.byte	0x00, 0xf0, 0x11, 0x00


	//----- nvinfo : EIATTR_KPARAM_INFO
	.align		4
.L_21:
        /*007c*/ 	.byte	0x04, 0x17
        /*007e*/ 	.short	(.L_23 - .L_22)
.L_22:
        /*0080*/ 	.word	0x00000000
        /*0084*/ 	.short	0x0007
        /*0086*/ 	.short	0x0028
        /*0088*/ 	.byte	0x00, 0xf0, 0x11, 0x00


	//----- nvinfo : EIATTR_KPARAM_INFO
	.align		4
.L_23:
        /*008c*/ 	.byte	0x04, 0x17
        /*008e*/ 	.short	(.L_25 - .L_24)
.L_24:
        /*0090*/ 	.word	0x00000000
        /*0094*/ 	.short	0x0006
        /*0096*/ 	.short	0x0024
        /*0098*/ 	.byte	0x00, 0xf0, 0x11, 0x00


	//----- nvinfo : EIATTR_KPARAM_INFO
	.align		4
.L_25:
        /*009c*/ 	.byte	0x04, 0x17
        /*009e*/ 	.short	(.L_27 - .L_26)
.L_26:
        /*00a0*/ 	.word	0x00000000
        /*00a4*/ 	.short	0x0005
        /*00a6*/ 	.short	0x0020
        /*00a8*/ 	.byte	0x00, 0xf0, 0x11, 0x00


	//----- nvinfo : EIATTR_KPARAM_INFO
	.align		4
.L_27:
        /*00ac*/ 	.byte	0x04, 0x17
        /*00ae*/ 	.short	(.L_29 - .L_28)
.L_28:
        /*00b0*/ 	.word	0x00000000
        /*00b4*/ 	.short	0x0004
        /*00b6*/ 	.short	0x001c
        /*00b8*/ 	.byte	0x00, 0xf0, 0x11, 0x00


	//----- nvinfo : EIATTR_KPARAM_INFO
	.align		4
.L_29:
        /*00bc*/ 	.byte	0x04, 0x17
        /*00be*/ 	.short	(.L_31 - .L_30)
.L_30:
        /*00c0*/ 	.word	0x00000000
        /*00c4*/ 	.short	0x0003
        /*00c6*/ 	.short	0x0018
        /*00c8*/ 	.byte	0x00, 0xf0, 0x11, 0x00


	//----- nvinfo : EIATTR_KPARAM_INFO
	.align		4
.L_31:
        /*00cc*/ 	.byte	0x04, 0x17
        /*00ce*/ 	.short	(.L_33 - .L_32)
.L_32:
        /*00d0*/ 	.word	0x00000000
        /*00d4*/ 	.short	0x0002
        /*00d6*/ 	.short	0x0010
        /*00d8*/ 	.byte	0x00, 0xf4, 0x21, 0x00


	//----- nvinfo : EIATTR_KPARAM_INFO
	.align		4
.L_33:
        /*00dc*/ 	.byte	0x04, 0x17
        /*00de*/ 	.short	(.L_35 - .L_34)
.L_34:
        /*00e0*/ 	.word	0x00000000
        /*00e4*/ 	.short	0x0001
        /*00e6*/ 	.short	0x0008
        /*00e8*/ 	.byte	0x00, 0xf4, 0x21, 0x00


	//----- nvinfo : EIATTR_KPARAM_INFO
	.align		4
.L_35:
        /*00ec*/ 	.byte	0x04, 0x17
        /*00ee*/ 	.short	(.L_37 - .L_36)
.L_36:
        /*00f0*/ 	.word	0x00000000
        /*00f4*/ 	.short	0x0000
        /*00f6*/ 	.short	0x0000
        /*00f8*/ 	.byte	0x00, 0xf4, 0x21, 0x00


	//----- nvinfo : EIATTR_MAXREG_COUNT
	.align		4
.L_37:
        /*00fc*/ 	.byte	0x03, 0x1b
        /*00fe*/ 	.short	0x00ff


	//----- nvinfo : EIATTR_NUM_BARRIERS
	.align		4
        /*0100*/ 	.byte	0x02, 0x4c
        /*0102*/ 	.byte	0x01
	.zero		1


	//----- nvinfo : EIATTR_MERCURY_ISA_VERSION
	.align		4
        /*0104*/ 	.byte	0x03, 0x5f
        /*0106*/ 	.short	0x0000


	//----- nvinfo : EIATTR_EXIT_INSTR_OFFSETS
	.align		4
        /*0108*/ 	.byte	0x04, 0x1c
        /*010a*/ 	.short	(.L_39 - .L_38)


	//   ....[0]....
.L_38:
        /*010c*/ 	.word	0x00004e90


	//   ....[1]....
        /*0110*/ 	.word	0x00004ec0


	//----- nvinfo : EIATTR_REQNTID
	.align		4
.L_39:
        /*0114*/ 	.byte	0x04, 0x10
        /*0116*/ 	.short	(.L_41 - .L_40)
.L_40:
        /*0118*/ 	.word	0x00000080
        /*011c*/ 	.word	0x00000001
        /*0120*/ 	.word	0x00000001
.L_41:


//--------------------- .nv.callgraph             --------------------------
	.section	.nv.callgraph,"",@"SHT_CUDA_CALLGRAPH"
	.align	4
	.sectionentsize	8
	.align		4
        /*0000*/ 	.word	0x00000000
	.align		4
        /*0004*/ 	.word	0xffffffff
	.align		4
        /*0008*/ 	.word	0x00000000
	.align		4
        /*000c*/ 	.word	0xfffffffe
	.align		4
        /*0010*/ 	.word	0x00000000
	.align		4
        /*0014*/ 	.word	0xfffffffd
	.align		4
        /*0018*/ 	.word	0x00000000
	.align		4
        /*001c*/ 	.word	0xfffffffc


//--------------------- .nv.rel.action            --------------------------
	.section	.nv.rel.action,"",@"SHT_CUDA_RELOCINFO"
	.align	8
	.sectionentsize	8
        /*0000*/ 	.byte	0x73, 0x00, 0x00, 0x00, 0x00, 0x00, 0x00, 0x00, 0x00, 0x00, 0x00, 0x11, 0x25, 0x00, 0x05, 0x36


//--------------------- .nv.constant0.matmul_kernel --------------------------
	.section	.nv.constant0.matmul_kernel,"a",@progbits
	.sectionflags	@""
	.align	4
.nv.constant0.matmul_kernel:
	.zero		432


//--------------------- .text.matmul_kernel       --------------------------
	.section	.text.matmul_kernel,"ax",@progbits
	.sectioninfo	@"SHI_REGISTERS=214"
	.align	128
        .global         matmul_kernel
        .type           matmul_kernel,@function
        .size           matmul_kernel,(.L_x_4 - matmul_kernel)
        .other          matmul_kernel,@"STO_CUDA_ENTRY STV_DEFAULT"
matmul_kernel:
.text.matmul_kernel:
[----:B------:R-:W-:Y:S02]  /*0000*/  IMAD.MOV.U32 R1, RZ, RZ, c[0x0][0x28] ;  /* 0x00000a00ff017624 */ /* 0x000fe400078e00ff */
[----:B------:R-:W-:Y:S01]  /*0010*/  IMAD.MOV.U32 R0, RZ, RZ, c[0x0][0x17c] ;  /* 0x00005f00ff007624 */ /* 0x000fe200078e00ff */
[----:B------:R-:W0:Y:S01]  /*0020*/  S2R R5, SR_CTAID.X ;  /* 0x0000000000057919 */ /* 0x000e220000002500 */
[----:B------:R-:W-:Y:S01]  /*0030*/  IMAD.MOV.U32 R182, RZ, RZ, c[0x0][0x180] ;  /* 0x00006000ffb67624 */ /* 0x000fe200078e00ff */
[----:B------:R-:W-:Y:S01]  /*0040*/  ULDC.64 UR4, c[0x0][0x118] ;  /* 0x0000460000047ab9 */ /* 0x000fe20000000a00 */
[----:B------:R-:W-:Y:S01]  /*0050*/  CS2R R116, SRZ ;  /* 0x0000000000747805 */ /* 0x000fe2000001ff00 */
[----:B------:R-:W-:Y:S01]  /*0060*/  IADD3 R0, R0, 0x3f, RZ ;  /* 0x0000003f00007810 */ /* 0x000fe20007ffe0ff */
[----:B------:R-:W-:Y:S01]  /*0070*/  CS2R R118, SRZ ;  /* 0x0000000000767805 */ /* 0x000fe2000001ff00 */
[----:B------:R-:W-:Y:S01]  /*0080*/  IADD3 R182, R182, 0x1f, RZ ;  /* 0x0000001fb6b67810 */ /* 0x000fe20007ffe0ff */
[----:B------:R-:W-:Y:S01]  /*0090*/  CS2R R84, SRZ ;  /* 0x0000000000547805 */ /* 0x000fe2000001ff00 */
[----:B------:R-:W-:Y:S01]  /*00a0*/  SHF.R.S32.HI R3, RZ, 0x1f, R0 ;  /* 0x0000001fff037819 */ /* 0x000fe20000011400 */
[----:B------:R-:W-:Y:S01]  /*00b0*/  CS2R R86, SRZ ;  /* 0x0000000000567805 */ /* 0x000fe2000001ff00 */
[----:B------:R-:W-:Y:S01]  /*00c0*/  CS2R R12, SRZ ;  /* 0x00000000000c7805 */ /* 0x000fe2000001ff00 */
[----:B------:R-:W-:Y:S01]  /*00d0*/  CS2R R14, SRZ ;  /* 0x00000000000e7805 */ /* 0x000fe2000001ff00 */
[----:B------:R-:W-:Y:S01]  /*00e0*/  LEA.HI R3, R3, R0, RZ, 0x6 ;  /* 0x0000000003037211 */ /* 0x000fe200078f30ff */
[----:B------:R-:W-:Y:S01]  /*00f0*/  CS2R R100, SRZ ;  /* 0x0000000000647805 */ /* 0x000fe2000001ff00 */
[----:B------:R-:W-:Y:S01]  /*0100*/  CS2R R102, SRZ ;  /* 0x0000000000667805 */ /* 0x000fe2000001ff00 */
[----:B------:R-:W-:Y:S01]  /*0110*/  CS2R R16, SRZ ;  /* 0x0000000000107805 */ /* 0x000fe2000001ff00 */
[----:B------:R-:W-:Y:S01]  /*0120*/  SHF.R.S32.HI R3, RZ, 0x6, R3 ;  /* 0x00000006ff037819 */ /* 0x000fe20000011403 */
[----:B------:R-:W-:Y:S01]  /*0130*/  CS2R R18, SRZ ;  /* 0x0000000000127805 */ /* 0x000fe2000001ff00 */
[----:B------:R-:W-:Y:S01]  /*0140*/  CS2R R68, SRZ ;  /* 0x0000000000447805 */ /* 0x000fe2000001ff00 */
[----:B------:R-:W-:Y:S01]  /*0150*/  CS2R R70, SRZ ;  /* 0x0000000000467805 */ /* 0x000fe2000001ff00 */
[----:B------:R-:W-:Y:S01]  /*0160*/  CS2R R20, SRZ ;  /* 0x0000000000147805 */ /* 0x000fe2000001ff00 */
[----:B------:R-:W-:Y:S01]  /*0170*/  IMAD.SHL.U32 R4, R3, 0x4, RZ ;  /* 0x0000000403047824 */ /* 0x000fe200078e00ff */
[----:B------:R-:W-:Y:S01]  /*0180*/  CS2R R22, SRZ ;  /* 0x0000000000167805 */ /* 0x000fe2000001ff00 */
[----:B0-----:R-:W-:-:S03]  /*0190*/  IABS R8, R5 ;  /* 0x0000000500087213 */ /* 0x001fc60000000000 */
[-C--:B------:R-:W-:Y:S02]  /*01a0*/  IABS R7, R4.reuse ;  /* 0x0000000400077213 */ /* 0x080fe40000000000 */
[----:B------:R-:W-:Y:S02]  /*01b0*/  IABS R10, R4 ;  /* 0x00000004000a7213 */ /* 0x000fe40000000000 */
[----:B------:R-:W0:Y:S08]  /*01c0*/  I2F.RP R0, R7 ;  /* 0x0000000700007306 */ /* 0x000e300000209400 */
[----:B0-----:R-:W0:Y:S02]  /*01d0*/  MUFU.RCP R0, R0 ;  /* 0x0000000000007308 */ /* 0x001e240000001000 */
[----:B0-----:R-:W-:Y:S01]  /*01e0*/  IADD3 R2, R0, 0xffffffe, RZ ;  /* 0x0ffffffe00027810 */ /* 0x001fe20007ffe0ff */
[----:B------:R-:W-:-:S05]  /*01f0*/  IMAD.MOV R0, RZ, RZ, -R10 ;  /* 0x000000ffff007224 */ /* 0x000fca00078e0a0a */
[----:B------:R0:W1:Y:S02]  /*0200*/  F2I.FTZ.U32.TRUNC.NTZ R3, R2 ;  /* 0x0000000200037305 */ /* 0x000064000021f000 */
[----:B0-----:R-:W-:Y:S02]  /*0210*/  IMAD.MOV.U32 R2, RZ, RZ, RZ ;  /* 0x000000ffff027224 */ /* 0x001fe400078e00ff */
[----:B-1----:R-:W-:-:S04]  /*0220*/  IMAD.MOV R6, RZ, RZ, -R3 ;  /* 0x000000ffff067224 */ /* 0x002fc800078e0a03 */
[----:B------:R-:W-:Y:S02]  /*0230*/  IMAD R9, R6, R7, RZ ;  /* 0x0000000706097224 */ /* 0x000fe400078e02ff */
[----:B------:R-:W-:Y:S02]  /*0240*/  IMAD.MOV.U32 R6, RZ, RZ, R8 ;  /* 0x000000ffff067224 */ /* 0x000fe400078e0008 */
[----:B------:R-:W-:-:S06]  /*0250*/  IMAD.HI.U32 R3, R3, R9, R2 ;  /* 0x0000000903037227 */ /* 0x000fcc00078e0002 */
[----:B------:R-:W-:-:S04]  /*0260*/  IMAD.HI.U32 R3, R3, R6, RZ ;  /* 0x0000000603037227 */ /* 0x000fc800078e00ff */
[----:B------:R-:W-:-:S05]  /*0270*/  IMAD R0, R3, R0, R6 ;  /* 0x0000000003007224 */ /* 0x000fca00078e0206 */
[----:B------:R-:W-:-:S13]  /*0280*/  ISETP.GT.U32.AND P1, PT, R7, R0, PT ;  /* 0x000000000700720c */ /* 0x000fda0003f24070 */
[----:B------:R-:W-:Y:S01]  /*0290*/  @!P1 IMAD.IADD R0, R0, 0x1, -R7 ;  /* 0x0000000100009824 */ /* 0x000fe200078e0a07 */
[----:B------:R-:W-:Y:S02]  /*02a0*/  @!P1 IADD3 R3, R3, 0x1, RZ ;  /* 0x0000000103039810 */ /* 0x000fe40007ffe0ff */
[----:B------:R-:W-:Y:S02]  /*02b0*/  ISETP.NE.AND P1, PT, R4, RZ, PT ;  /* 0x000000ff0400720c */ /* 0x000fe40003f25270 */
[----:B------:R-:W-:Y:S02]  /*02c0*/  ISETP.GE.U32.AND P0, PT, R0, R7, PT ;  /* 0x000000070000720c */ /* 0x000fe40003f06070 */
[----:B------:R-:W-:-:S04]  /*02d0*/  LOP3.LUT R0, R5, R4, RZ, 0x3c, !PT ;  /* 0x0000000405007212 */ /* 0x000fc800078e3cff */
[----:B------:R-:W-:Y:S01]  /*02e0*/  ISETP.GE.AND P2, PT, R0, RZ, PT ;  /* 0x000000ff0000720c */ /* 0x000fe20003f46270 */
[----:B------:R-:W-:-:S05]  /*02f0*/  IMAD.MOV.U32 R0, RZ, RZ, c[0x0][0x178] ;  /* 0x00005e00ff007624 */ /* 0x000fca00078e00ff */
[----:B------:R-:W-:Y:S02]  /*0300*/  IADD3 R0, R0, 0x7f, RZ ;  /* 0x0000007f00007810 */ /* 0x000fe40007ffe0ff */
[----:B------:R-:W-:-:S05]  /*0310*/  @P0 IADD3 R3, R3, 0x1, RZ ;  /* 0x0000000103030810 */ /* 0x000fca0007ffe0ff */
[----:B------:R-:W-:Y:S01]  /*0320*/  IMAD.MOV.U32 R2, RZ, RZ, R3 ;  /* 0x000000ffff027224 */ /* 0x000fe200078e0003 */
[----:B------:R-:W-:-:S03]  /*0330*/  SHF.R.S32.HI R3, RZ, 0x1f, R0 ;  /* 0x0000001fff037819 */ /* 0x000fc60000011400 */
[----:B------:R-:W-:Y:S01]  /*0340*/  @!P2 IMAD.MOV R2, RZ, RZ, -R2 ;  /* 0x000000ffff02a224 */ /* 0x000fe200078e0a02 */
[----:B------:R-:W-:Y:S02]  /*0350*/  @!P1 LOP3.LUT R2, RZ, R4, RZ, 0x33, !PT ;  /* 0x00000004ff029212 */ /* 0x000fe400078e33ff */
[----:B------:R-:W-:-:S03]  /*0360*/  LEA.HI R3, R3, R0, RZ, 0x7 ;  /* 0x0000000003037211 */ /* 0x000fc600078f38ff */
[----:B------:R-:W-:Y:S02]  /*0370*/  IMAD.SHL.U32 R6, R2, 0x4, RZ ;  /* 0x0000000402067824 */ /* 0x000fe400078e00ff */
[----:B------:R-:W-:-:S03]  /*0380*/  IMAD.MOV R2, RZ, RZ, -R2 ;  /* 0x000000ffff027224 */ /* 0x000fc600078e0a02 */
[----:B------:R-:W-:Y:S01]  /*0390*/  LEA.HI.SX32 R3, R3, -R6, 0x19 ;  /* 0x8000000603037211 */ /* 0x000fe200078fcaff */
[----:B------:R-:W-:-:S03]  /*03a0*/  IMAD R4, R4, R2, R5 ;  /* 0x0000000204047224 */ /* 0x000fc600078e0205 */
[----:B------:R-:W-:Y:S02]  /*03b0*/  IMNMX R11, R3, 0x4, PT ;  /* 0x00000004030b7817 */ /* 0x000fe40003800200 */
[----:B------:R-:W-:Y:S02]  /*03c0*/  IABS R9, R4 ;  /* 0x0000000400097213 */ /* 0x000fe40000000000 */
[----:B------:R-:W-:-:S04]  /*03d0*/  IABS R7, R11 ;  /* 0x0000000b00077213 */ /* 0x000fc80000000000 */
[----:B------:R-:W0:Y:S08]  /*03e0*/  I2F.RP R0, R7 ;  /* 0x0000000700007306 */ /* 0x000e300000209400 */
[----:B0-----:R-:W0:Y:S02]  /*03f0*/  MUFU.RCP R0, R0 ;  /* 0x0000000000007308 */ /* 0x001e240000001000 */
[----:B0-----:R-:W-:-:S06]  /*0400*/  IADD3 R3, R0, 0xffffffe, RZ ;  /* 0x0ffffffe00037810 */ /* 0x001fcc0007ffe0ff */
[----:B------:R-:W0:Y:S02]  /*0410*/  F2I.FTZ.U32.TRUNC.NTZ R3, R3 ;  /* 0x0000000300037305 */ /* 0x000e24000021f000 */
[----:B0-----:R-:W-:-:S04]  /*0420*/  IMAD.MOV R8, RZ, RZ, -R3 ;  /* 0x000000ffff087224 */ /* 0x001fc800078e0a03 */
[----:B------:R-:W-:Y:S01]  /*0430*/  IMAD.MOV.U32 R2, RZ, RZ, R8 ;  /* 0x000000ffff027224 */ /* 0x000fe200078e0008 */
[----:B------:R-:W-:-:S03]  /*0440*/  IABS R8, R11 ;  /* 0x0000000b00087213 */ /* 0x000fc60000000000 */
[----:B------:R-:W-:Y:S02]  /*0450*/  IMAD R5, R2, R7, RZ ;  /* 0x0000000702057224 */ /* 0x000fe400078e02ff */
[----:B------:R-:W-:Y:S02]  /*0460*/  IMAD.MOV.U32 R2, RZ, RZ, RZ ;  /* 0x000000ffff027224 */ /* 0x000fe400078e00ff */
[----:B------:R-:W-:Y:S02]  /*0470*/  IMAD.MOV R0, RZ, RZ, -R8 ;  /* 0x000000ffff007224 */ /* 0x000fe400078e0a08 */
[----:B------:R-:W-:-:S06]  /*0480*/  IMAD.HI.U32 R2, R3, R5, R2 ;  /* 0x0000000503027227 */ /* 0x000fcc00078e0002 */
[----:B------:R-:W-:-:S04]  /*0490*/  IMAD.HI.U32 R2, R2, R9, RZ ;  /* 0x0000000902027227 */ /* 0x000fc800078e00ff */
[----:B------:R-:W-:Y:S02]  /*04a0*/  IMAD R0, R2, R0, R9 ;  /* 0x0000000002007224 */ /* 0x000fe400078e0209 */
[----:B------:R-:W-:-:S03]  /*04b0*/  CS2R R8, SRZ ;  /* 0x0000000000087805 */ /* 0x000fc6000001ff00 */
[----:B------:R-:W-:-:S13]  /*04c0*/  ISETP.GT.U32.AND P1, PT, R7, R0, PT ;  /* 0x000000000700720c */ /* 0x000fda0003f24070 */
[----:B------:R-:W-:Y:S01]  /*04d0*/  @!P1 IMAD.IADD R0, R0, 0x1, -R7 ;  /* 0x0000000100009824 */ /* 0x000fe200078e0a07 */
[----:B------:R-:W-:Y:S02]  /*04e0*/  @!P1 IADD3 R2, R2, 0x1, RZ ;  /* 0x0000000102029810 */ /* 0x000fe40007ffe0ff */
[----:B------:R-:W-:Y:S02]  /*04f0*/  ISETP.NE.AND P1, PT, R11, RZ, PT ;  /* 0x000000ff0b00720c */ /* 0x000fe40003f25270 */
[----:B------:R-:W-:Y:S02]  /*0500*/  ISETP.GE.U32.AND P0, PT, R0, R7, PT ;  /* 0x000000070000720c */ /* 0x000fe40003f06070 */
[----:B------:R-:W-:-:S04]  /*0510*/  LOP3.LUT R0, R4, R11, RZ, 0x3c, !PT ;  /* 0x0000000b04007212 */ /* 0x000fc800078e3cff */
[----:B------:R-:W-:Y:S02]  /*0520*/  ISETP.GE.AND P2, PT, R0, RZ, PT ;  /* 0x000000ff0000720c */ /* 0x000fe40003f46270 */
[----:B------:R-:W0:Y:S05]  /*0530*/  S2R R0, SR_TID.X ;  /* 0x0000000000007919 */ /* 0x000e2a0000002100 */
[----:B------:R-:W-:Y:S02]  /*0540*/  @P0 IADD3 R2, R2, 0x1, RZ ;  /* 0x0000000102020810 */ /* 0x000fe40007ffe0ff */
[----:B------:R-:W-:-:S03]  /*0550*/  ISETP.GE.AND P0, PT, R182, 0x20, PT ;  /* 0x00000020b600780c */ /* 0x000fc60003f06270 */
[----:B------:R-:W-:-:S04]  /*0560*/  IMAD.MOV.U32 R3, RZ, RZ, R2 ;  /* 0x000000ffff037224 */ /* 0x000fc800078e0002 */
[----:B------:R-:W-:Y:S01]  /*0570*/  @!P2 IMAD.MOV R3, RZ, RZ, -R3 ;  /* 0x000000ffff03a224 */ /* 0x000fe200078e0a03 */
[----:B------:R-:W-:-:S05]  /*0580*/  @!P1 LOP3.LUT R3, RZ, R11, RZ, 0x33, !PT ;  /* 0x0000000bff039212 */ /* 0x000fca00078e33ff */
[----:B------:R-:W-:Y:S02]  /*0590*/  IMAD.MOV R2, RZ, RZ, -R3 ;  /* 0x000000ffff027224 */ /* 0x000fe400078e0a03 */
[----:B------:R-:W-:Y:S02]  /*05a0*/  IMAD.SHL.U32 R3, R3, 0x40, RZ ;  /* 0x0000004003037824 */ /* 0x000fe400078e00ff */
[----:B------:R-:W-:Y:S02]  /*05b0*/  IMAD R2, R11, R2, R4 ;  /* 0x000000020b027224 */ /* 0x000fe400078e0204 */
[----:B------:R-:W-:Y:S02]  /*05c0*/  CS2R R10, SRZ ;  /* 0x00000000000a7805 */ /* 0x000fe4000001ff00 */
[----:B------:R-:W-:Y:S01]  /*05d0*/  IMAD.IADD R5, R6, 0x1, R2 ;  /* 0x0000000106057824 */ /* 0x000fe200078e0202 */
[----:B0-----:R-:W-:-:S05]  /*05e0*/  LOP3.LUT R2, R0, 0x7f, RZ, 0xc0, !PT ;  /* 0x0000007f00027812 */ /* 0x001fca00078ec0ff */
[----:B------:R-:W-:Y:S01]  /*05f0*/  IMAD R4, R5, 0x80, R2 ;  /* 0x0000008005047824 */ /* 0x000fe200078e0202 */
[----:B------:R-:W-:Y:S05]  /*0600*/  @!P0 BRA `(.L_x_0) ;  /* 0x00002c6000008947 */ /* 0x000fea0003800000 */
[----:B------:R-:W-:Y:S01]  /*0610*/  IABS R32, c[0x0][0x17c] ;  /* 0x00005f0000207a13 */ /* 0x000fe20000000000 */
[C---:B------:R-:W-:Y:S01]  /*0620*/  IMAD.SHL.U32 R27, R0.reuse, 0x2, RZ ;  /* 0x00000002001b7824 */ /* 0x040fe200078e00ff */
[----:B------:R-:W-:Y:S01]  /*0630*/  SHF.R.U32.HI R10, RZ, 0x5, R0 ;  /* 0x00000005ff0a7819 */ /* 0x000fe20000011600 */
[----:B------:R-:W-:Y:S01]  /*0640*/  IMAD.MOV.U32 R171, RZ, RZ, c[0x0][0x188] ;  /* 0x00006200ffab7624 */ /* 0x000fe200078e00ff */
[----:B------:R-:W0:Y:S01]  /*0650*/  I2F.RP R5, R32 ;  /* 0x0000002000057306 */ /* 0x000e220000209400 */
[----:B------:R-:W-:Y:S01]  /*0660*/  LEA.HI R16, R0, R3, RZ, 0x1b ;  /* 0x0000000300107211 */ /* 0x000fe200078fd8ff */
[----:B------:R-:W-:Y:S01]  /*0670*/  IMAD.MOV.U32 R183, RZ, RZ, c[0x0][0x180] ;  /* 0x00006000ffb77624 */ /* 0x000fe200078e00ff */
[----:B------:R-:W-:Y:S01]  /*0680*/  SGXT.U32 R10, R10, 0x2 ;  /* 0x000000020a0a781a */ /* 0x000fe20000000000 */
[C---:B------:R-:W-:Y:S01]  /*0690*/  IMAD R124, R171.reuse, 0x13, RZ ;  /* 0x00000013ab7c7824 */ /* 0x040fe200078e02ff */
[----:B------:R-:W-:Y:S01]  /*06a0*/  IADD3 R8, R16, 0x3c, RZ ;  /* 0x0000003c10087810 */ /* 0x000fe20007ffe0ff */
[----:B------:R-:W-:Y:S01]  /*06b0*/  IMAD R125, R171, 0x12, RZ ;  /* 0x00000012ab7d7824 */ /* 0x000fe200078e02ff */
[----:B------:R-:W-:Y:S01]  /*06c0*/  LOP3.LUT R34, R3, R10, RZ, 0xfc, !PT ;  /* 0x0000000a03227212 */ /* 0x000fe200078efcff */
[C---:B------:R-:W-:Y:S01]  /*06d0*/  IMAD R126, R171.reuse, 0x11, RZ ;  /* 0x00000011ab7e7824 */ /* 0x040fe200078e02ff */
[----:B------:R-:W-:Y:S01]  /*06e0*/  IABS R13, R8 ;  /* 0x00000008000d7213 */ /* 0x000fe20000000000 */
[C---:B------:R-:W-:Y:S01]  /*06f0*/  IMAD.SHL.U32 R127, R171.reuse, 0x10, RZ ;  /* 0x00000010ab7f7824 */ /* 0x040fe200078e00ff */
[C---:B------:R-:W-:Y:S01]  /*0700*/  LOP3.LUT R9, R34.reuse, 0x38, RZ, 0xfc, !PT ;  /* 0x0000003822097812 */ /* 0x040fe200078efcff */
[C---:B------:R-:W-:Y:S01]  /*0710*/  IMAD R158, R171.reuse, 0xf, RZ ;  /* 0x0000000fab9e7824 */ /* 0x040fe200078e02ff */
[----:B------:R-:W-:Y:S01]  /*0720*/  LOP3.LUT R12, R34, 0x34, RZ, 0xfc, !PT ;  /* 0x00000034220c7812 */ /* 0x000fe200078efcff */
[C---:B------:R-:W-:Y:S01]  /*0730*/  IMAD R159, R171.reuse, 0xe, RZ ;  /* 0x0000000eab9f7824 */ /* 0x040fe200078e02ff */
[----:B------:R-:W-:Y:S01]  /*0740*/  IABS R15, R9 ;  /* 0x00000009000f7213 */ /* 0x000fe20000000000 */
[----:B0-----:R-:W0:Y:S01]  /*0750*/  MUFU.RCP R5, R5 ;  /* 0x0000000500057308 */ /* 0x001e220000001000 */
[----:B------:R-:W-:Y:S01]  /*0760*/  IABS R17, R12 ;  /* 0x0000000c00117213 */ /* 0x000fe20000000000 */
[C---:B------:R-:W-:Y:S01]  /*0770*/  IMAD R160, R171.reuse, 0xd, RZ ;  /* 0x0000000daba07824 */ /* 0x040fe200078e02ff */
[----:B------:R-:W-:Y:S01]  /*0780*/  ISETP.GE.AND P1, PT, R8, RZ, PT ;  /* 0x000000ff0800720c */ /* 0x000fe20003f26270 */
[----:B------:R-:W-:Y:S01]  /*0790*/  IMAD R161, R171, 0xc, RZ ;  /* 0x0000000caba17824 */ /* 0x000fe200078e02ff */
[----:B------:R-:W-:Y:S01]  /*07a0*/  ISETP.GE.AND P0, PT, R9, RZ, PT ;  /* 0x000000ff0900720c */ /* 0x000fe20003f06270 */
[C---:B------:R-:W-:Y:S01]  /*07b0*/  IMAD R162, R171.reuse, 0xb, RZ ;  /* 0x0000000baba27824 */ /* 0x040fe200078e02ff */
[C---:B------:R-:W-:Y:S01]  /*07c0*/  LOP3.LUT R18, R34.reuse, 0x2c, RZ, 0xfc, !PT ;  /* 0x0000002c22127812 */ /* 0x040fe200078efcff */
[C---:B------:R-:W-:Y:S01]  /*07d0*/  IMAD R163, R171.reuse, 0xa, RZ ;  /* 0x0000000aaba37824 */ /* 0x040fe200078e02ff */
[----:B------:R-:W-:Y:S01]  /*07e0*/  LOP3.LUT R22, R34, 0x28, RZ, 0xfc, !PT ;  /* 0x0000002822167812 */ /* 0x000fe200078efcff */
[C---:B------:R-:W-:Y:S01]  /*07f0*/  IMAD R164, R171.reuse, 0x9, RZ ;  /* 0x00000009aba47824 */ /* 0x040fe200078e02ff */
[----:B------:R-:W-:Y:S01]  /*0800*/  LOP3.LUT R10, R0, 0x40, RZ, 0xc0, !PT ;  /* 0x00000040000a7812 */ /* 0x000fe200078ec0ff */
[C---:B------:R-:W-:Y:S01]  /*0810*/  IMAD.SHL.U32 R165, R171.reuse, 0x8, RZ ;  /* 0x00000008aba57824 */ /* 0x040fe200078e00ff */
[----:B------:R-:W-:Y:S01]  /*0820*/  ISETP.GE.AND P4, PT, R12, RZ, PT ;  /* 0x000000ff0c00720c */ /* 0x000fe20003f86270 */
[C---:B------:R-:W-:Y:S01]  /*0830*/  IMAD R166, R171.reuse, 0x7, RZ ;  /* 0x00000007aba67824 */ /* 0x040fe200078e02ff */
[C---:B------:R-:W-:Y:S01]  /*0840*/  LOP3.LUT R23, R34.reuse, 0x24, RZ, 0xfc, !PT ;  /* 0x0000002422177812 */ /* 0x040fe200078efcff */
[----:B------:R-:W-:Y:S01]  /*0850*/  IMAD R167, R171, 0x6, RZ ;  /* 0x00000006aba77824 */ /* 0x000fe200078e02ff */
[----:B0-----:R-:W-:Y:S01]  /*0860*/  IADD3 R6, R5, 0xffffffe, RZ ;  /* 0x0ffffffe05067810 */ /* 0x001fe20007ffe0ff */
[C---:B------:R-:W-:Y:S01]  /*0870*/  IMAD R168, R171.reuse, 0x5, RZ ;  /* 0x00000005aba87824 */ /* 0x040fe200078e02ff */
[----:B------:R-:W-:Y:S01]  /*0880*/  SHF.R.S32.HI R5, RZ, 0x1f, R182 ;  /* 0x0000001fff057819 */ /* 0x000fe200000114b6 */
[C---:B------:R-:W-:Y:S01]  /*0890*/  IMAD.SHL.U32 R169, R171.reuse, 0x4, RZ ;  /* 0x00000004aba97824 */ /* 0x040fe200078e00ff */
[----:B------:R0:W1:Y:S01]  /*08a0*/  F2I.FTZ.U32.TRUNC.NTZ R7, R6 ;  /* 0x0000000600077305 */ /* 0x000062000021f000 */
[----:B------:R-:W-:Y:S01]  /*08b0*/  IABS R19, R23 ;  /* 0x0000001700137213 */ /* 0x000fe20000000000 */
[----:B------:R-:W-:Y:S01]  /*08c0*/  IMAD R170, R171, 0x3, RZ ;  /* 0x00000003abaa7824 */ /* 0x000fe200078e02ff */
[----:B------:R-:W-:Y:S01]  /*08d0*/  LEA.HI R182, R5, R182, RZ, 0x5 ;  /* 0x000000b605b67211 */ /* 0x000fe200078f28ff */
[----:B------:R-:W-:Y:S01]  /*08e0*/  CS2R R120, SRZ ;  /* 0x0000000000787805 */ /* 0x000fe2000001ff00 */
[----:B------:R-:W-:Y:S01]  /*08f0*/  IABS R35, c[0x0][0x178] ;  /* 0x00005e0000237a13 */ /* 0x000fe20000000000 */
[----:B------:R-:W-:Y:S01]  /*0900*/  CS2R R122, SRZ ;  /* 0x00000000007a7805 */ /* 0x000fe2000001ff00 */
[C---:B------:R-:W-:Y:S01]  /*0910*/  LOP3.LUT R24, R34.reuse, 0x20, RZ, 0xfc, !PT ;  /* 0x0000002022187812 */ /* 0x040fe200078efcff */
[----:B------:R-:W-:Y:S01]  /*0920*/  CS2R R116, SRZ ;  /* 0x0000000000747805 */ /* 0x000fe2000001ff00 */
[----:B0-----:R-:W-:Y:S01]  /*0930*/  IMAD.MOV.U32 R6, RZ, RZ, RZ ;  /* 0x000000ffff067224 */ /* 0x001fe200078e00ff */
[----:B------:R-:W0:Y:S01]  /*0940*/  I2F.RP R20, R35 ;  /* 0x0000002300147306 */ /* 0x000e220000209400 */
[C---:B------:R-:W-:Y:S01]  /*0950*/  LOP3.LUT R36, R34.reuse, 0x18, RZ, 0xfc, !PT ;  /* 0x0000001822247812 */ /* 0x040fe200078efcff */
[----:B------:R-:W-:Y:S01]  /*0960*/  CS2R R118, SRZ ;  /* 0x0000000000767805 */ /* 0x000fe2000001ff00 */
[C---:B------:R-:W-:Y:S01]  /*0970*/  LOP3.LUT R38, R34.reuse, 0x10, RZ, 0xfc, !PT ;  /* 0x0000001022267812 */ /* 0x040fe200078efcff */
[----:B------:R-:W-:Y:S01]  /*0980*/  CS2R R112, SRZ ;  /* 0x0000000000707805 */ /* 0x000fe2000001ff00 */
[----:B------:R-:W-:Y:S01]  /*0990*/  IABS R21, R36 ;  /* 0x0000002400157213 */ /* 0x000fe20000000000 */
[--C-:B-1----:R-:W-:Y:S01]  /*09a0*/  IMAD.MOV R11, RZ, RZ, -R7.reuse ;  /* 0x000000ffff0b7224 */ /* 0x102fe200078e0a07 */
[----:B------:R-:W-:Y:S01]  /*09b0*/  LOP3.LUT R39, R34, 0xc, RZ, 0xfc, !PT ;  /* 0x0000000c22277812 */ /* 0x000fe200078efcff */
[----:B------:R-:W-:Y:S01]  /*09c0*/  CS2R R114, SRZ ;  /* 0x0000000000727805 */ /* 0x000fe2000001ff00 */
[----:B------:R-:W-:Y:S01]  /*09d0*/  IABS R33, R34 ;  /* 0x0000002200217213 */ /* 0x000fe20000000000 */
[----:B------:R-:W-:Y:S01]  /*09e0*/  IMAD R11, R11, R32, RZ ;  /* 0x000000200b0b7224 */ /* 0x000fe200078e02ff */
[----:B------:R-:W-:Y:S01]  /*09f0*/  IABS R25, R39 ;  /* 0x0000002700197213 */ /* 0x000fe20000000000 */
[----:B------:R-:W-:Y:S01]  /*0a00*/  CS2R R108, SRZ ;  /* 0x00000000006c7805 */ /* 0x000fe2000001ff00 */
[----:B------:R-:W-:Y:S01]  /*0a10*/  IABS R44, R4 ;  /* 0x00000004002c7213 */ /* 0x000fe20000000000 */
[----:B------:R-:W-:Y:S01]  /*0a20*/  IMAD.HI.U32 R6, R7, R11, R6 ;  /* 0x0000000b07067227 */ /* 0x000fe200078e0006 */
[----:B------:R-:W-:Y:S01]  /*0a30*/  LOP3.LUT R11, R27, 0x10, RZ, 0xc0, !PT ;  /* 0x000000101b0b7812 */ /* 0x000fe200078ec0ff */
[----:B0-----:R-:W0:Y:S01]  /*0a40*/  MUFU.RCP R20, R20 ;  /* 0x0000001400147308 */ /* 0x001e220000001000 */
[----:B------:R-:W-:Y:S01]  /*0a50*/  CS2R R110, SRZ ;  /* 0x00000000006e7805 */ /* 0x000fe2000001ff00 */
[----:B------:R-:W-:Y:S01]  /*0a60*/  CS2R R88, SRZ ;  /* 0x0000000000587805 */ /* 0x000fe2000001ff00 */
[----:B------:R-:W-:Y:S01]  /*0a70*/  LEA.HI R28, R10, R11, RZ, 0x1f ;  /* 0x0000000b0a1c7211 */ /* 0x000fe200078ff8ff */
[C---:B------:R-:W-:Y:S01]  /*0a80*/  IMAD.HI.U32 R7, R6.reuse, R15, RZ ;  /* 0x0000000f06077227 */ /* 0x040fe200078e00ff */
[----:B------:R-:W-:Y:S01]  /*0a90*/  CS2R R90, SRZ ;  /* 0x00000000005a7805 */ /* 0x000fe2000001ff00 */
[----:B------:R-:W-:Y:S01]  /*0aa0*/  CS2R R84, SRZ ;  /* 0x0000000000547805 */ /* 0x000fe2000001ff00 */
[----:B------:R-:W-:Y:S01]  /*0ab0*/  CS2R R86, SRZ ;  /* 0x0000000000567805 */ /* 0x000fe2000001ff00 */
[C---:B------:R-:W-:Y:S01]  /*0ac0*/  IMAD.HI.U32 R5, R6.reuse, R13, RZ ;  /* 0x0000000d06057227 */ /* 0x040fe200078e00ff */
[----:B------:R-:W-:Y:S01]  /*0ad0*/  CS2R R80, SRZ ;  /* 0x0000000000507805 */ /* 0x000fe2000001ff00 */
[----:B------:R-:W-:Y:S01]  /*0ae0*/  CS2R R82, SRZ ;  /* 0x0000000000527805 */ /* 0x000fe2000001ff00 */
[----:B------:R-:W-:Y:S01]  /*0af0*/  CS2R R76, SRZ ;  /* 0x00000000004c7805 */ /* 0x000fe2000001ff00 */
[----:B------:R-:W-:Y:S01]  /*0b00*/  IMAD.HI.U32 R8, R6, R17, RZ ;  /* 0x0000001106087227 */ /* 0x000fe200078e00ff */
[----:B------:R-:W-:Y:S01]  /*0b10*/  CS2R R78, SRZ ;  /* 0x00000000004e7805 */ /* 0x000fe2000001ff00 */
[----:B------:R-:W-:Y:S01]  /*0b20*/  CS2R R104, SRZ ;  /* 0x0000000000687805 */ /* 0x000fe2000001ff00 */
[----:B------:R-:W-:Y:S01]  /*0b30*/  CS2R R106, SRZ ;  /* 0x00000000006a7805 */ /* 0x000fe2000001ff00 */
[----:B------:R-:W-:Y:S01]  /*0b40*/  IMAD.MOV R7, RZ, RZ, -R7 ;  /* 0x000000ffff077224 */ /* 0x000fe200078e0a07 */
[----:B------:R-:W-:Y:S01]  /*0b50*/  CS2R R100, SRZ ;  /* 0x0000000000647805 */ /* 0x000fe2000001ff00 */
[----:B------:R-:W-:Y:S01]  /*0b60*/  IMAD.MOV R5, RZ, RZ, -R5 ;  /* 0x000000ffff057224 */ /* 0x000fe200078e0a05 */
[----:B------:R-:W-:Y:S01]  /*0b70*/  CS2R R102, SRZ ;  /* 0x0000000000667805 */ /* 0x000fe2000001ff00 */
[----:B------:R-:W-:Y:S01]  /*0b80*/  IMAD.MOV R9, RZ, RZ, -R8 ;  /* 0x000000ffff097224 */ /* 0x000fe200078e0a08 */
[----:B------:R-:W-:Y:S01]  /*0b90*/  LOP3.LUT R8, R34, 0x30, RZ, 0xfc, !PT ;  /* 0x0000003022087812 */ /* 0x000fe200078efcff */
[C---:B------:R-:W-:Y:S01]  /*0ba0*/  IMAD R7, R32.reuse, R7, R15 ;  /* 0x0000000720077224 */ /* 0x040fe200078e020f */
[----:B------:R-:W-:Y:S01]  /*0bb0*/  IABS R15, R18 ;  /* 0x00000012000f7213 */ /* 0x000fe20000000000 */
[C---:B------:R-:W-:Y:S01]  /*0bc0*/  IMAD R5, R32.reuse, R5, R13 ;  /* 0x0000000520057224 */ /* 0x040fe200078e020d */
[----:B------:R-:W-:Y:S01]  /*0bd0*/  IABS R13, R8 ;  /* 0x00000008000d7213 */ /* 0x000fe20000000000 */
[----:B------:R-:W-:Y:S01]  /*0be0*/  IMAD R9, R32, R9, R17 ;  /* 0x0000000920097224 */ /* 0x000fe200078e0211 */
[----:B------:R-:W-:Y:S01]  /*0bf0*/  IABS R17, R22 ;  /* 0x0000001600117213 */ /* 0x000fe20000000000 */
[----:B------:R-:W-:Y:S01]  /*0c00*/  IMAD.HI.U32 R10, R6, R15, RZ ;  /* 0x0000000f060a7227 */ /* 0x000fe200078e00ff */
[----:B------:R-:W-:Y:S01]  /*0c10*/  ISETP.GT.U32.AND P5, PT, R32, R7, PT ;  /* 0x000000072000720c */ /* 0x000fe20003fa4070 */
[----:B------:R-:W-:Y:S01]  /*0c20*/  CS2R R96, SRZ ;  /* 0x0000000000607805 */ /* 0x000fe2000001ff00 */
[----:B------:R-:W-:Y:S01]  /*0c30*/  ISETP.GE.AND P3, PT, R8, RZ, PT ;  /* 0x000000ff0800720c */ /* 0x000fe20003f66270 */
[----:B------:R-:W-:Y:S01]  /*0c40*/  IMAD.HI.U32 R8, R6, R13, RZ ;  /* 0x0000000d06087227 */ /* 0x000fe200078e00ff */
[C---:B------:R-:W-:Y:S01]  /*0c50*/  ISETP.GT.U32.AND P6, PT, R32.reuse, R9, PT ;  /* 0x000000092000720c */ /* 0x040fe20003fc4070 */
[----:B------:R-:W-:Y:S01]  /*0c60*/  CS2R R98, SRZ ;  /* 0x0000000000627805 */ /* 0x000fe2000001ff00 */
[----:B------:R-:W-:Y:S01]  /*0c70*/  ISETP.GT.U32.AND P2, PT, R32, R5, PT ;  /* 0x000000052000720c */ /* 0x000fe20003f44070 */
        /* <DEDUP_REMOVED lines=9> */
[----:B------:R-:W-:Y:S01]  /*0d10*/  CS2R R70, SRZ ;  /* 0x0000000000467805 */ /* 0x000fe2000001ff00 */
[C---:B------:R-:W-:Y:S01]  /*0d20*/  IMAD R11, R32.reuse, R12, R13 ;  /* 0x0000000c200b7224 */ /* 0x040fe200078e020d */
[----:B------:R-:W-:Y:S01]  /*0d30*/  CS2R R64, SRZ ;  /* 0x0000000000407805 */ /* 0x000fe2000001ff00 */
[C---:B------:R-:W-:Y:S01]  /*0d40*/  IMAD R13, R32.reuse, R10, R15 ;  /* 0x0000000a200d7224 */ /* 0x040fe200078e020f */
[----:B------:R-:W-:Y:S01]  /*0d50*/  CS2R R66, SRZ ;  /* 0x0000000000427805 */ /* 0x000fe2000001ff00 */
[----:B------:R-:W-:Y:S01]  /*0d60*/  @!P5 IMAD.IADD R7, R7, 0x1, -R32 ;  /* 0x000000010707d824 */ /* 0x000fe200078e0a20 */
[----:B------:R-:W-:Y:S01]  /*0d70*/  SHF.R.S32.HI R182, RZ, 0x5, R182 ;  /* 0x00000005ffb67819 */ /* 0x000fe200000114b6 */
[--C-:B------:R-:W-:Y:S01]  /*0d80*/  @!P6 IMAD.IADD R9, R9, 0x1, -R32.reuse ;  /* 0x000000010909e824 */ /* 0x100fe200078e0a20 */
[C---:B------:R-:W-:Y:S01]  /*0d90*/  ISETP.GT.U32.AND P5, PT, R32.reuse, R13, PT ;  /* 0x0000000d2000720c */ /* 0x040fe20003fa4070 */
[----:B------:R-:W-:Y:S01]  /*0da0*/  @!P2 IMAD.IADD R5, R5, 0x1, -R32 ;  /* 0x000000010505a824 */ /* 0x000fe200078e0a20 */
[----:B------:R-:W-:Y:S01]  /*0db0*/  ISETP.GT.U32.AND P6, PT, R32, R7, PT ;  /* 0x000000072000720c */ /* 0x000fe20003fc4070 */
[----:B------:R-:W-:-:S03]  /*0dc0*/  IMAD.HI.U32 R8, R6, R19, RZ ;  /* 0x0000001306087227 */ /* 0x000fc600078e00ff */
[C---:B------:R-:W-:Y:S01]  /*0dd0*/  ISETP.GT.U32.AND P2, PT, R32.reuse, R5, PT ;  /* 0x000000052000720c */ /* 0x040fe20003f44070 */
[----:B------:R-:W-:Y:S02]  /*0de0*/  IMAD.MOV R8, RZ, RZ, -R8 ;  /* 0x000000ffff087224 */ /* 0x000fe400078e0a08 */
[C---:B------:R-:W-:Y:S01]  /*0df0*/  IMAD R14, R32.reuse, R14, R17 ;  /* 0x0000000e200e7224 */ /* 0x040fe200078e0211 */
[----:B------:R-:W-:Y:S01]  /*0e00*/  IABS R17, R24 ;  /* 0x0000001800117213 */ /* 0x000fe20000000000 */
[----:B------:R-:W-:Y:S01]  /*0e10*/  IMAD R15, R32, R8, R19 ;  /* 0x00000008200f7224 */ /* 0x000fe200078e0213 */
[----:B------:R-:W-:Y:S01]  /*0e20*/  IADD3 R8, R16, 0x1c, RZ ;  /* 0x0000001c10087810 */ /* 0x000fe20007ffe0ff */
[--C-:B------:R-:W-:Y:S01]  /*0e30*/  @!P5 IMAD.IADD R13, R13, 0x1, -R32.reuse ;  /* 0x000000010d0dd824 */ /* 0x100fe200078e0a20 */
[----:B------:R-:W-:Y:S01]  /*0e40*/  ISETP.GT.U32.AND P5, PT, R32, R9, PT ;  /* 0x000000092000720c */ /* 0x000fe20003fa4070 */
[----:B------:R-:W-:Y:S01]  /*0e50*/  @!P6 IMAD.IADD R7, R7, 0x1, -R32 ;  /* 0x000000010707e824 */ /* 0x000fe200078e0a20 */
[----:B------:R-:W-:Y:S01]  /*0e60*/  IABS R19, R8 ;  /* 0x0000000800137213 */ /* 0x000fe20000000000 */
[----:B------:R-:W-:Y:S01]  /*0e70*/  IMAD.HI.U32 R12, R6, R17, RZ ;  /* 0x00000011060c7227 */ /* 0x000fe200078e00ff */
[----:B------:R-:W-:-:S03]  /*0e80*/  ISETP.GT.U32.AND P6, PT, R32, R13, PT ;  /* 0x0000000d2000720c */ /* 0x000fc60003fc4070 */
[----:B------:R-:W-:Y:S02]  /*0e90*/  IMAD.MOV.U32 R10, RZ, RZ, R7 ;  /* 0x000000ffff0a7224 */ /* 0x000fe400078e0007 */
[----:B------:R-:W-:Y:S01]  /*0ea0*/  @!P2 IMAD.IADD R5, R5, 0x1, -R32 ;  /* 0x000000010505a824 */ /* 0x000fe200078e0a20 */
[C---:B------:R-:W-:Y:S01]  /*0eb0*/  ISETP.GT.U32.AND P2, PT, R32.reuse, R11, PT ;  /* 0x0000000b2000720c */ /* 0x040fe20003f44070 */
[----:B------:R-:W-:Y:S01]  /*0ec0*/  @!P0 IMAD.MOV R10, RZ, RZ, -R10 ;  /* 0x000000ffff0a8224 */ /* 0x000fe200078e0a0a */
[C---:B------:R-:W-:Y:S01]  /*0ed0*/  ISETP.GT.U32.AND P0, PT, R32.reuse, R14, PT ;  /* 0x0000000e2000720c */ /* 0x040fe20003f04070 */
[----:B------:R-:W-:Y:S01]  /*0ee0*/  @!P5 IMAD.IADD R9, R9, 0x1, -R32 ;  /* 0x000000010909d824 */ /* 0x000fe200078e0a20 */
[----:B------:R-:W-:Y:S01]  /*0ef0*/  ISETP.GT.U32.AND P5, PT, R32, R15, PT ;  /* 0x0000000f2000720c */ /* 0x000fe20003fa4070 */
[----:B------:R-:W-:Y:S02]  /*0f00*/  IMAD.MOV R12, RZ, RZ, -R12 ;  /* 0x000000ffff0c7224 */ /* 0x000fe400078e0a0c */
[----:B------:R-:W-:-:S02]  /*0f10*/  @!P6 IMAD.IADD R13, R13, 0x1, -R32 ;  /* 0x000000010d0de824 */ /* 0x000fc400078e0a20 */
[----:B------:R-:W-:Y:S02]  /*0f20*/  IMAD R16, R32, R12, R17 ;  /* 0x0000000c20107224 */ /* 0x000fe400078e0211 */
[----:B------:R-:W-:-:S03]  /*0f30*/  IMAD.HI.U32 R7, R6, R21, RZ ;  /* 0x0000001506077227 */ /* 0x000fc600078e00ff */
[----:B------:R-:W-:Y:S01]  /*0f40*/  ISETP.GT.U32.AND P6, PT, R32, R16, PT ;  /* 0x000000102000720c */ /* 0x000fe20003fc4070 */
[--C-:B------:R-:W-:Y:S01]  /*0f50*/  @!P2 IMAD.IADD R11, R11, 0x1, -R32.reuse ;  /* 0x000000010b0ba824 */ /* 0x100fe200078e0a20 */
[----:B------:R-:W-:Y:S01]  /*0f60*/  ISETP.GE.AND P2, PT, R8, RZ, PT ;  /* 0x000000ff0800720c */ /* 0x000fe20003f46270 */
[----:B------:R-:W-:Y:S01]  /*0f70*/  @!P0 IMAD.IADD R14, R14, 0x1, -R32 ;  /* 0x000000010e0e8824 */ /* 0x000fe200078e0a20 */
[----:B------:R-:W-:Y:S01]  /*0f80*/  ISETP.GE.AND P0, PT, R22, RZ, PT ;  /* 0x000000ff1600720c */ /* 0x000fe20003f06270 */
[----:B------:R-:W-:Y:S02]  /*0f90*/  IMAD.MOV.U32 R8, RZ, RZ, R5 ;  /* 0x000000ffff087224 */ /* 0x000fe400078e0005 */
[----:B------:R-:W-:-:S04]  /*0fa0*/  IMAD.HI.U32 R5, R6, R19, RZ ;  /* 0x0000001306057227 */ /* 0x000fc800078e00ff */
[----:B------:R-:W-:Y:S01]  /*0fb0*/  @!P5 IMAD.IADD R15, R15, 0x1, -R32 ;  /* 0x000000010f0fd824 */ /* 0x000fe200078e0a20 */
[C---:B------:R-:W-:Y:S01]  /*0fc0*/  ISETP.GT.U32.AND P5, PT, R32.reuse, R14, PT ;  /* 0x0000000e2000720c */ /* 0x040fe20003fa4070 */
[----:B------:R-:W-:Y:S01]  /*0fd0*/  @!P1 IMAD.MOV R8, RZ, RZ, -R8 ;  /* 0x000000ffff089224 */ /* 0x000fe200078e0a08 */
[C---:B------:R-:W-:Y:S01]  /*0fe0*/  ISETP.GT.U32.AND P1, PT, R32.reuse, R11, PT ;  /* 0x0000000b2000720c */ /* 0x040fe20003f24070 */
[----:B------:R-:W-:Y:S02]  /*0ff0*/  IMAD.MOV R5, RZ, RZ, -R5 ;  /* 0x000000ffff057224 */ /* 0x000fe400078e0a05 */
[----:B------:R-:W-:Y:S02]  /*1000*/  IMAD.MOV.U32 R12, RZ, RZ, R9 ;  /* 0x000000ffff0c7224 */ /* 0x000fe400078e0009 */
[----:B------:R-:W-:Y:S01]  /*1010*/  IMAD R17, R32, R5, R19 ;  /* 0x0000000520117224 */ /* 0x000fe200078e0213 */
[----:B------:R-:W-:Y:S01]  /*1020*/  LOP3.LUT R19, R34, 0x14, RZ, 0xfc, !PT ;  /* 0x0000001422137812 */ /* 0x000fe200078efcff */
[----:B------:R-:W-:-:S02]  /*1030*/  IMAD.MOV R7, RZ, RZ, -R7 ;  /* 0x000000ffff077224 */ /* 0x000fc400078e0a07 */
[--C-:B------:R-:W-:Y:S01]  /*1040*/  @!P6 IMAD.IADD R16, R16, 0x1, -R32.reuse ;  /* 0x000000011010e824 */ /* 0x100fe200078e0a20 */
[----:B------:R-:W-:Y:S01]  /*1050*/  IABS R9, R19 ;  /* 0x0000001300097213 */ /* 0x000fe20000000000 */
[--C-:B------:R-:W-:Y:S01]  /*1060*/  @!P5 IMAD.IADD R14, R14, 0x1, -R32.reuse ;  /* 0x000000010e0ed824 */ /* 0x100fe200078e0a20 */
[----:B------:R-:W-:Y:S01]  /*1070*/  ISETP.GT.U32.AND P5, PT, R32, R17, PT ;  /* 0x000000112000720c */ /* 0x000fe20003fa4070 */
[----:B------:R-:W-:Y:S01]  /*1080*/  @!P1 IMAD.IADD R11, R11, 0x1, -R32 ;  /* 0x000000010b0b9824 */ /* 0x000fe200078e0a20 */
[----:B------:R-:W-:Y:S01]  /*1090*/  ISETP.GE.AND P1, PT, R18, RZ, PT ;  /* 0x000000ff1200720c */ /* 0x000fe20003f26270 */
[----:B------:R-:W-:Y:S01]  /*10a0*/  IMAD.HI.U32 R5, R6, R9, RZ ;  /* 0x0000000906057227 */ /* 0x000fe200078e00ff */
[----:B------:R-:W-:-:S03]  /*10b0*/  ISETP.GT.U32.AND P6, PT, R32, R15, PT ;  /* 0x0000000f2000720c */ /* 0x000fc60003fc4070 */
[----:B------:R-:W-:Y:S01]  /*10c0*/  IMAD R18, R32, R7, R21 ;  /* 0x0000000720127224 */ /* 0x000fe200078e0215 */
[----:B0-----:R-:W-:Y:S01]  /*10d0*/  IADD3 R7, R20, 0xffffffe, RZ ;  /* 0x0ffffffe14077810 */ /* 0x001fe20007ffe0ff */
[----:B------:R-:W-:Y:S01]  /*10e0*/  IMAD.MOV R20, RZ, RZ, -R5 ;  /* 0x000000ffff147224 */ /* 0x000fe200078e0a05 */
[----:B------:R-:W-:Y:S01]  /*10f0*/  IABS R21, R38 ;  /* 0x0000002600157213 */ /* 0x000fe20000000000 */
[----:B------:R-:W-:Y:S01]  /*1100*/  @!P4 IMAD.MOV R12, RZ, RZ, -R12 ;  /* 0x000000ffff0cc224 */ /* 0x000fe200078e0a0c */
[C---:B------:R-:W-:Y:S01]  /*1110*/  ISETP.GT.U32.AND P4, PT, R32.reuse, R16, PT ;  /* 0x000000102000720c */ /* 0x040fe20003f84070 */
[----:B------:R-:W-:Y:S01]  /*1120*/  IMAD R9, R32, R20, R9 ;  /* 0x0000001420097224 */ /* 0x000fe200078e0209 */
[----:B------:R-:W0:Y:S01]  /*1130*/  F2I.FTZ.U32.TRUNC.NTZ R7, R7 ;  /* 0x0000000700077305 */ /* 0x000e22000021f000 */
[----:B------:R-:W-:Y:S02]  /*1140*/  @!P5 IMAD.IADD R17, R17, 0x1, -R32 ;  /* 0x000000011111d824 */ /* 0x000fe400078e0a20 */
[----:B------:R-:W-:Y:S01]  /*1150*/  IMAD.HI.U32 R5, R6, R21, RZ ;  /* 0x0000001506057227 */ /* 0x000fe200078e00ff */
[----:B------:R-:W-:-:S03]  /*1160*/  ISETP.GT.U32.AND P5, PT, R32, R9, PT ;  /* 0x000000092000720c */ /* 0x000fc60003fa4070 */
[----:B------:R-:W-:Y:S02]  /*1170*/  IMAD.MOV R5, RZ, RZ, -R5 ;  /* 0x000000ffff057224 */ /* 0x000fe400078e0a05 */
[----:B------:R-:W-:Y:S01]  /*1180*/  @!P6 IMAD.IADD R15, R15, 0x1, -R32 ;  /* 0x000000010f0fe824 */ /* 0x000fe200078e0a20 */
[----:B------:R-:W-:Y:S01]  /*1190*/  ISETP.GT.U32.AND P6, PT, R32, R18, PT ;  /* 0x000000122000720c */ /* 0x000fe20003fc4070 */
[----:B------:R-:W-:-:S04]  /*11a0*/  IMAD.HI.U32 R20, R6, R25, RZ ;  /* 0x0000001906147227 */ /* 0x000fc800078e00ff */
[----:B------:R-:W-:Y:S02]  /*11b0*/  IMAD R21, R32, R5, R21 ;  /* 0x0000000520157224 */ /* 0x000fe400078e0215 */
[----:B------:R-:W-:Y:S01]  /*11c0*/  IMAD.MOV R22, RZ, RZ, -R20 ;  /* 0x000000ffff167224 */ /* 0x000fe200078e0a14 */
[----:B------:R-:W-:Y:S01]  /*11d0*/  LOP3.LUT R20, R34, 0x4, RZ, 0xfc, !PT ;  /* 0x0000000422147812 */ /* 0x000fe200078efcff */
[--C-:B------:R-:W-:Y:S01]  /*11e0*/  @!P5 IMAD.IADD R9, R9, 0x1, -R32.reuse ;  /* 0x000000010909d824 */ /* 0x100fe200078e0a20 */
[----:B------:R-:W-:Y:S01]  /*11f0*/  ISETP.GT.U32.AND P5, PT, R32, R21, PT ;  /* 0x000000152000720c */ /* 0x000fe20003fa4070 */
[--C-:B------:R-:W-:Y:S01]  /*1200*/  @!P4 IMAD.IADD R16, R16, 0x1, -R32.reuse ;  /* 0x000000011010c824 */ /* 0x100fe200078e0a20 */
[----:B------:R-:W-:Y:S01]  /*1210*/  ISETP.GE.AND P4, PT, R23, RZ, PT ;  /* 0x000000ff1700720c */ /* 0x000fe20003f86270 */
[----:B------:R-:W-:Y:S01]  /*1220*/  @!P6 IMAD.IADD R18, R18, 0x1, -R32 ;  /* 0x000000011212e824 */ /* 0x000fe200078e0a20 */
[----:B------:R-:W-:Y:S01]  /*1230*/  IABS R31, R20 ;  /* 0x00000014001f7213 */ /* 0x000fe20000000000 */
[----:B0-----:R-:W-:Y:S01]  /*1240*/  IMAD.MOV R26, RZ, RZ, -R7 ;  /* 0x000000ffff1a7224 */ /* 0x001fe200078e0a07 */
[----:B------:R-:W-:Y:S01]  /*1250*/  LOP3.LUT R23, R34, 0x8, RZ, 0xfc, !PT ;  /* 0x0000000822177812 */ /* 0x000fe200078efcff */
[----:B------:R-:W-:Y:S01]  /*1260*/  @!P3 IMAD.MOV R11, RZ, RZ, -R11 ;  /* 0x000000ffff0bb224 */ /* 0x000fe200078e0a0b */
[----:B------:R-:W-:Y:S01]  /*1270*/  ISETP.GE.AND P6, PT, R24, RZ, PT ;  /* 0x000000ff1800720c */ /* 0x000fe20003fc6270 */
[----:B------:R-:W-:Y:S01]  /*1280*/  IMAD R22, R32, R22, R25 ;  /* 0x0000001620167224 */ /* 0x000fe200078e0219 */
[----:B------:R-:W-:Y:S01]  /*1290*/  IABS R29, R23 ;  /* 0x00000017001d7213 */ /* 0x000fe20000000000 */
[----:B------:R-:W-:Y:S01]  /*12a0*/  IMAD.HI.U32 R24, R6, R31, RZ ;  /* 0x0000001f06187227 */ /* 0x000fe200078e00ff */
[----:B------:R-:W-:-:S03]  /*12b0*/  ISETP.GT.U32.AND P3, PT, R32, R17, PT ;  /* 0x000000112000720c */ /* 0x000fc60003f64070 */
[----:B------:R-:W-:Y:S01]  /*12c0*/  @!P0 IMAD.MOV R14, RZ, RZ, -R14 ;  /* 0x000000ffff0e8224 */ /* 0x000fe200078e0a0e */
[----:B------:R-:W-:Y:S01]  /*12d0*/  ISETP.GT.U32.AND P0, PT, R32, R9, PT ;  /* 0x000000092000720c */ /* 0x000fe20003f04070 */
[----:B------:R-:W-:-:S04]  /*12e0*/  IMAD.HI.U32 R25, R6, R33, RZ ;  /* 0x0000002106197227 */ /* 0x000fc800078e00ff */
[----:B------:R-:W-:Y:S02]  /*12f0*/  IMAD R37, R26, R35, RZ ;  /* 0x000000231a257224 */ /* 0x000fe400078e02ff */
[----:B------:R-:W-:Y:S01]  /*1300*/  @!P1 IMAD.MOV R13, RZ, RZ, -R13 ;  /* 0x000000ffff0d9224 */ /* 0x000fe200078e0a0d */
[----:B------:R-:W-:Y:S01]  /*1310*/  ISETP.GT.U32.AND P1, PT, R32, R18, PT ;  /* 0x000000122000720c */ /* 0x000fe20003f24070 */
[----:B------:R-:W-:Y:S02]  /*1320*/  IMAD.MOV R26, RZ, RZ, -R24 ;  /* 0x000000ffff1a7224 */ /* 0x000fe400078e0a18 */
[----:B------:R-:W-:-:S04]  /*1330*/  IMAD.HI.U32 R5, R6, R29, RZ ;  /* 0x0000001d06057227 */ /* 0x000fc800078e00ff */
[----:B------:R-:W-:Y:S02]  /*1340*/  IMAD.MOV R30, RZ, RZ, -R25 ;  /* 0x000000ffff1e7224 */ /* 0x000fe400078e0a19 */
[----:B------:R-:W-:Y:S01]  /*1350*/  @!P5 IMAD.IADD R21, R21, 0x1, -R32 ;  /* 0x000000011515d824 */ /* 0x000fe200078e0a20 */
[C---:B------:R-:W-:Y:S01]  /*1360*/  ISETP.GT.U32.AND P5, PT, R32.reuse, R22, PT ;  /* 0x000000162000720c */ /* 0x040fe20003fa4070 */
[C---:B------:R-:W-:Y:S02]  /*1370*/  IMAD R25, R32.reuse, R26, R31 ;  /* 0x0000001a20197224 */ /* 0x040fe400078e021f */
[----:B------:R-:W-:Y:S02]  /*1380*/  IMAD.MOV R5, RZ, RZ, -R5 ;  /* 0x000000ffff057224 */ /* 0x000fe400078e0a05 */
[C---:B------:R-:W-:Y:S02]  /*1390*/  IMAD R26, R32.reuse, R30, R33 ;  /* 0x0000001e201a7224 */ /* 0x040fe400078e0221 */
[C---:B------:R-:W-:Y:S01]  /*13a0*/  IMAD R24, R32.reuse, R5, R29 ;  /* 0x0000000520187224 */ /* 0x040fe200078e021d */
[----:B------:R-:W-:Y:S01]  /*13b0*/  SHF.R.S32.HI R29, RZ, 0x6, R0 ;  /* 0x00000006ff1d7819 */ /* 0x000fe20000011400 */
[--C-:B------:R-:W-:Y:S01]  /*13c0*/  @!P3 IMAD.IADD R17, R17, 0x1, -R32.reuse ;  /* 0x000000011111b824 */ /* 0x100fe200078e0a20 */
[C---:B------:R-:W-:Y:S01]  /*13d0*/  ISETP.GT.U32.AND P3, PT, R32.reuse, R26, PT ;  /* 0x0000001a2000720c */ /* 0x040fe20003f64070 */
[----:B------:R-:W-:Y:S01]  /*13e0*/  @!P0 IMAD.IADD R9, R9, 0x1, -R32 ;  /* 0x0000000109098824 */ /* 0x000fe200078e0a20 */
[----:B------:R-:W-:Y:S01]  /*13f0*/  ISETP.GT.U32.AND P0, PT, R32, R25, PT ;  /* 0x000000192000720c */ /* 0x000fe20003f04070 */
[----:B------:R-:W-:-:S02]  /*1400*/  IMAD.MOV.U32 R6, RZ, RZ, RZ ;  /* 0x000000ffff067224 */ /* 0x000fc400078e00ff */
[----:B------:R-:W-:Y:S01]  /*1410*/  @!P1 IMAD.IADD R18, R18, 0x1, -R32 ;  /* 0x0000000112129824 */ /* 0x000fe200078e0a20 */
[----:B------:R-:W-:Y:S01]  /*1420*/  ISETP.GT.U32.AND P1, PT, R32, R24, PT ;  /* 0x000000182000720c */ /* 0x000fe20003f24070 */
[----:B------:R-:W-:Y:S01]  /*1430*/  IMAD.HI.U32 R6, R7, R37, R6 ;  /* 0x0000002507067227 */ /* 0x000fe200078e0006 */
[----:B------:R-:W-:-:S03]  /*1440*/  LOP3.LUT R7, R0, 0x7, RZ, 0xc0, !PT ;  /* 0x0000000700077812 */ /* 0x000fc600078ec0ff */
[----:B------:R-:W-:Y:S02]  /*1450*/  @!P5 IMAD.IADD R22, R22, 0x1, -R32 ;  /* 0x000000011616d824 */ /* 0x000fe400078e0a20 */
[----:B------:R-:W-:-:S03]  /*1460*/  IMAD.HI.U32 R6, R6, R44, RZ ;  /* 0x0000002c06067227 */ /* 0x000fc600078e00ff */
[----:B------:R-:W-:Y:S01]  /*1470*/  ISETP.GT.U32.AND P5, PT, R32, R22, PT ;  /* 0x000000162000720c */ /* 0x000fe20003fa4070 */
[--C-:B------:R-:W-:Y:S01]  /*1480*/  @!P3 IMAD.IADD R26, R26, 0x1, -R32.reuse ;  /* 0x000000011a1ab824 */ /* 0x100fe200078e0a20 */
[----:B------:R-:W-:Y:S01]  /*1490*/  ISETP.GE.AND P3, PT, R36, RZ, PT ;  /* 0x000000ff2400720c */ /* 0x000fe20003f66270 */
[----:B------:R-:W-:Y:S02]  /*14a0*/  @!P0 IMAD.IADD R25, R25, 0x1, -R32 ;  /* 0x0000000119198824 */ /* 0x000fe400078e0a20 */
[----:B------:R-:W-:Y:S02]  /*14b0*/  IMAD.MOV R6, RZ, RZ, -R6 ;  /* 0x000000ffff067224 */ /* 0x000fe400078e0a06 */
[----:B------:R-:W-:Y:S01]  /*14c0*/  @!P1 IMAD.IADD R24, R24, 0x1, -R32 ;  /* 0x0000000118189824 */ /* 0x000fe200078e0a20 */
[C---:B------:R-:W-:Y:S01]  /*14d0*/  ISETP.GT.U32.AND P1, PT, R32.reuse, R26, PT ;  /* 0x0000001a2000720c */ /* 0x040fe20003f24070 */
[C---:B------:R-:W-:Y:S01]  /*14e0*/  IMAD R44, R35.reuse, R6, R44 ;  /* 0x00000006232c7224 */ /* 0x040fe200078e022c */
[C---:B------:R-:W-:Y:S01]  /*14f0*/  ISETP.GT.U32.AND P0, PT, R32.reuse, R25, PT ;  /* 0x000000192000720c */ /* 0x040fe20003f04070 */
[----:B------:R-:W-:Y:S01]  /*1500*/  @!P4 IMAD.MOV R15, RZ, RZ, -R15 ;  /* 0x000000ffff0fc224 */ /* 0x000fe200078e0a0f */
[----:B------:R-:W-:Y:S01]  /*1510*/  ISETP.GT.U32.AND P4, PT, R32, R21, PT ;  /* 0x000000152000720c */ /* 0x000fe20003f84070 */
[----:B------:R-:W-:Y:S01]  /*1520*/  @!P5 IMAD.IADD R22, R22, 0x1, -R32 ;  /* 0x000000011616d824 */ /* 0x000fe200078e0a20 */
[----:B------:R-:W-:Y:S01]  /*1530*/  ISETP.GT.U32.AND P5, PT, R35, R44, PT ;  /* 0x0000002c2300720c */ /* 0x000fe20003fa4070 */
[----:B------:R-:W-:Y:S01]  /*1540*/  @!P6 IMAD.MOV R16, RZ, RZ, -R16 ;  /* 0x000000ffff10e224 */ /* 0x000fe200078e0a10 */
[----:B------:R-:W-:Y:S01]  /*1550*/  ISETP.GT.U32.AND P6, PT, R32, R24, PT ;  /* 0x000000182000720c */ /* 0x000fe20003fc4070 */
[----:B------:R-:W-:Y:S01]  /*1560*/  @!P2 IMAD.MOV R17, RZ, RZ, -R17 ;  /* 0x000000ffff11a224 */ /* 0x000fe200078e0a11 */
[----:B------:R-:W-:Y:S01]  /*1570*/  ISETP.GE.AND P2, PT, R19, RZ, PT ;  /* 0x000000ff1300720c */ /* 0x000fe20003f46270 */
[----:B------:R-:W-:-:S02]  /*1580*/  IMAD.SHL.U32 R5, R0, 0x8, RZ ;  /* 0x0000000800057824 */ /* 0x000fc400078e00ff */
[--C-:B------:R-:W-:Y:S01]  /*1590*/  @!P1 IMAD.IADD R26, R26, 0x1, -R32.reuse ;  /* 0x000000011a1a9824 */ /* 0x100fe200078e0a20 */
[----:B------:R-:W-:Y:S01]  /*15a0*/  ISETP.GE.AND P1, PT, R39, RZ, PT ;  /* 0x000000ff2700720c */ /* 0x000fe20003f26270 */
[--C-:B------:R-:W-:Y:S01]  /*15b0*/  @!P0 IMAD.IADD R25, R25, 0x1, -R32.reuse ;  /* 0x0000000119198824 */ /* 0x100fe200078e0a20 */
[----:B------:R-:W-:Y:S01]  /*15c0*/  ISETP.GE.AND P0, PT, R20, RZ, PT ;  /* 0x000000ff1400720c */ /* 0x000fe20003f06270 */
[----:B------:R-:W-:Y:S01]  /*15d0*/  @!P4 IMAD.IADD R21, R21, 0x1, -R32 ;  /* 0x000000011515c824 */ /* 0x000fe200078e0a20 */
[----:B------:R-:W-:Y:S01]  /*15e0*/  LOP3.LUT R30, R5, 0x30, RZ, 0xc0, !PT ;  /* 0x00000030051e7812 */ /* 0x000fe200078ec0ff */
[----:B------:R-:W-:Y:S01]  /*15f0*/  @!P5 IMAD.IADD R44, R44, 0x1, -R35 ;  /* 0x000000012c2cd824 */ /* 0x000fe200078e0a23 */
[----:B------:R-:W-:Y:S01]  /*1600*/  SGXT R5, R29, 0x1 ;  /* 0x000000011d05781a */ /* 0x000fe20000000200 */
[----:B------:R-:W-:Y:S01]  /*1610*/  @!P3 IMAD.MOV R18, RZ, RZ, -R18 ;  /* 0x000000ffff12b224 */ /* 0x000fe200078e0a12 */
[----:B------:R-:W-:Y:S01]  /*1620*/  ISETP.GE.AND P4, PT, R34, RZ, PT ;  /* 0x000000ff2200720c */ /* 0x000fe20003f86270 */
[----:B------:R-:W-:Y:S01]  /*1630*/  @!P6 IMAD.IADD R24, R24, 0x1, -R32 ;  /* 0x000000011818e824 */ /* 0x000fe200078e0a20 */
[----:B------:R-:W-:Y:S01]  /*1640*/  ISETP.GT.U32.AND P5, PT, R35, R44, PT ;  /* 0x0000002c2300720c */ /* 0x000fe20003fa4070 */
[----:B------:R-:W-:Y:S01]  /*1650*/  IMAD.MOV.U32 R20, RZ, RZ, R9 ;  /* 0x000000ffff147224 */ /* 0x000fe200078e0009 */
[----:B------:R-:W-:Y:S01]  /*1660*/  ISETP.GE.AND P3, PT, R38, RZ, PT ;  /* 0x000000ff2600720c */ /* 0x000fe20003f66270 */
[----:B------:R-:W-:Y:S01]  /*1670*/  @!P1 IMAD.MOV R22, RZ, RZ, -R22 ;  /* 0x000000ffff169224 */ /* 0x000fe200078e0a16 */
[----:B------:R-:W-:Y:S01]  /*1680*/  ISETP.GE.AND P1, PT, R4, RZ, PT ;  /* 0x000000ff0400720c */ /* 0x000fe20003f26270 */
[----:B------:R-:W-:Y:S01]  /*1690*/  @!P0 IMAD.MOV R25, RZ, RZ, -R25 ;  /* 0x000000ffff198224 */ /* 0x000fe200078e0a19 */
[----:B------:R-:W-:Y:S01]  /*16a0*/  ISETP.NE.AND P0, PT, RZ, c[0x0][0x178], PT ;  /* 0x00005e00ff007a0c */ /* 0x000fe20003f05270 */
[----:B------:R-:W-:Y:S01]  /*16b0*/  IMAD R30, R7, 0x40, R30 ;  /* 0x00000040071e7824 */ /* 0x000fe200078e021e */
[----:B------:R-:W-:Y:S01]  /*16c0*/  ISETP.GE.AND P6, PT, R23, RZ, PT ;  /* 0x000000ff1700720c */ /* 0x000fe20003fc6270 */
[----:B------:R-:W-:Y:S01]  /*16d0*/  IMAD R7, R7, 0x110, RZ ;  /* 0x0000011007077824 */ /* 0x000fe200078e02ff */
[----:B------:R-:W-:Y:S01]  /*16e0*/  LOP3.LUT R6, R5, 0x90, RZ, 0xc0, !PT ;  /* 0x0000009005067812 */ /* 0x000fe200078ec0ff */
[----:B------:R-:W-:Y:S01]  /*16f0*/  IMAD.SHL.U32 R19, R0, 0x10, RZ ;  /* 0x0000001000137824 */ /* 0x000fe200078e00ff */
[----:B------:R-:W-:Y:S01]  /*1700*/  LOP3.LUT R9, RZ, c[0x0][0x17c], RZ, 0x33, !PT ;  /* 0x00005f00ff097a12 */ /* 0x000fe200078e33ff */
[----:B------:R-:W-:Y:S01]  /*1710*/  @!P5 IMAD.IADD R44, R44, 0x1, -R35 ;  /* 0x000000012c2cd824 */ /* 0x000fe200078e0a23 */
[--C-:B------:R-:W-:Y:S01]  /*1720*/  LOP3.LUT R5, R6, 0x7e, R27.reuse, 0x78, !PT ;  /* 0x0000007e06057812 */ /* 0x100fe200078e781b */
[----:B------:R-:W-:Y:S01]  /*1730*/  @!P2 IMAD.MOV R20, RZ, RZ, -R20 ;  /* 0x000000ffff14a224 */ /* 0x000fe200078e0a14 */
[----:B------:R-:W-:Y:S01]  /*1740*/  ISETP.NE.AND P2, PT, RZ, c[0x0][0x17c], PT ;  /* 0x00005f00ff007a0c */ /* 0x000fe20003f45270 */
[----:B------:R-:W-:Y:S01]  /*1750*/  IMAD.SHL.U32 R6, R0, 0x80, RZ ;  /* 0x0000008000067824 */ /* 0x000fe200078e00ff */
[----:B------:R-:W-:Y:S01]  /*1760*/  LOP3.LUT R7, R7, R28, RZ, 0x3c, !PT ;  /* 0x0000001c07077212 */ /* 0x000fe200078e3cff */
[----:B------:R-:W-:Y:S01]  /*1770*/  @!P1 IMAD.MOV R44, RZ, RZ, -R44 ;  /* 0x000000ffff2c9224 */ /* 0x000fe200078e0a2c */
[----:B------:R-:W-:Y:S01]  /*1780*/  LOP3.LUT R30, R30, 0x30, R27, 0x78, !PT ;  /* 0x000000301e1e7812 */ /* 0x000fe200078e781b */
[----:B------:R-:W-:Y:S01]  /*1790*/  @!P3 IMAD.MOV R21, RZ, RZ, -R21 ;  /* 0x000000ffff15b224 */ /* 0x000fe200078e0a15 */
[----:B------:R-:W-:Y:S01]  /*17a0*/  LOP3.LUT R19, R19, 0x200, RZ, 0xc0, !PT ;  /* 0x0000020013137812 */ /* 0x000fe200078ec0ff */
[----:B------:R-:W-:Y:S01]  /*17b0*/  @!P4 IMAD.MOV R26, RZ, RZ, -R26 ;  /* 0x000000ffff1ac224 */ /* 0x000fe200078e0a1a */
[C---:B------:R-:W-:Y:S01]  /*17c0*/  SEL R28, R9.reuse, R8, !P2 ;  /* 0x00000008091c7207 */ /* 0x040fe20005000000 */
[----:B------:R-:W-:Y:S01]  /*17d0*/  @!P6 IMAD.MOV R24, RZ, RZ, -R24 ;  /* 0x000000ffff18e224 */ /* 0x000fe200078e0a18 */
[----:B------:R-:W-:Y:S01]  /*17e0*/  SEL R29, R9, R10, !P2 ;  /* 0x0000000a091d7207 */ /* 0x000fe20005000000 */
[----:B------:R-:W-:Y:S01]  /*17f0*/  IMAD.MOV.U32 R10, RZ, RZ, c[0x0][0x18c] ;  /* 0x00006300ff0a7624 */ /* 0x000fe200078e00ff */
[----:B------:R-:W-:Y:S01]  /*1800*/  @!P0 LOP3.LUT R44, RZ, c[0x0][0x178], RZ, 0x33, !PT ;  /* 0x00005e00ff2c8a12 */ /* 0x000fe200078e33ff */
[----:B------:R-:W-:Y:S01]  /*1810*/  IMAD R28, R28, c[0x0][0x190], RZ ;  /* 0x000064001c1c7a24 */ /* 0x000fe200078e02ff */
[----:B------:R-:W-:Y:S01]  /*1820*/  LOP3.LUT R6, R7, 0x800, R6, 0xf8, !PT ;  /* 0x0000080007067812 */ /* 0x000fe200078ef806 */
[----:B------:R-:W-:Y:S01]  /*1830*/  IMAD.IADD R7, R19, 0x1, R30 ;  /* 0x0000000113077824 */ /* 0x000fe200078e021e */
[----:B------:R-:W-:Y:S01]  /*1840*/  SEL R30, R9, R12, !P2 ;  /* 0x0000000c091e7207 */ /* 0x000fe20005000000 */
[----:B------:R-:W-:Y:S01]  /*1850*/  IMAD R29, R29, c[0x0][0x190], RZ ;  /* 0x000064001d1d7a24 */ /* 0x000fe200078e02ff */
[C---:B------:R-:W-:Y:S01]  /*1860*/  SEL R31, R9.reuse, R11, !P2 ;  /* 0x0000000b091f7207 */ /* 0x040fe20005000000 */
[----:B------:R-:W-:Y:S01]  /*1870*/  IMAD R44, R44, c[0x0][0x184], RZ ;  /* 0x000061002c2c7a24 */ /* 0x000fe200078e02ff */
[C---:B------:R-:W-:Y:S01]  /*1880*/  SEL R32, R9.reuse, R13, !P2 ;  /* 0x0000000d09207207 */ /* 0x040fe20005000000 */
[----:B------:R-:W-:Y:S01]  /*1890*/  IMAD R30, R30, c[0x0][0x190], RZ ;  /* 0x000064001e1e7a24 */ /* 0x000fe200078e02ff */
[----:B------:R-:W-:Y:S01]  /*18a0*/  SEL R33, R9, R14, !P2 ;  /* 0x0000000e09217207 */ /* 0x000fe20005000000 */
        /* <DEDUP_REMOVED lines=21> */
[----:B------:R-:W-:Y:S01]  /*1a00*/  LEA R194, P2, R44, c[0x0][0x160], 0x1 ;  /* 0x000058002cc27a11 */ /* 0x000fe200078408ff */
[----:B------:R-:W-:Y:S01]  /*1a10*/  IMAD R42, R42, c[0x0][0x190], RZ ;  /* 0x000064002a2a7a24 */ /* 0x000fe200078e02ff */
[----:B------:R-:W-:Y:S01]  /*1a20*/  LEA R192, P3, R28, c[0x0][0x168], 0x1 ;  /* 0x00005a001cc07a11 */ /* 0x000fe200078608ff */
[----:B------:R-:W-:Y:S01]  /*1a30*/  IMAD R43, R43, c[0x0][0x190], RZ ;  /* 0x000064002b2b7a24 */ /* 0x000fe200078e02ff */
[----:B------:R-:W-:Y:S01]  /*1a40*/  LEA R190, P4, R29, c[0x0][0x168], 0x1 ;  /* 0x00005a001dbe7a11 */ /* 0x000fe200078808ff */
[----:B------:R-:W-:Y:S01]  /*1a50*/  IMAD.SHL.U32 R9, R2, 0x2, RZ ;  /* 0x0000000202097824 */ /* 0x000fe200078e00ff */
[----:B------:R-:W-:Y:S01]  /*1a60*/  LEA.HI.X.SX32 R195, R44, c[0x0][0x164], 0x1, P2 ;  /* 0x000059002cc37a11 */ /* 0x000fe200010f0eff */
[C---:B------:R-:W-:Y:S01]  /*1a70*/  IMAD.SHL.U32 R11, R171.reuse, 0x20, RZ ;  /* 0x00000020ab0b7824 */ /* 0x040fe200078e00ff */
[----:B------:R-:W-:Y:S01]  /*1a80*/  LEA.HI.X.SX32 R193, R28, c[0x0][0x16c], 0x1, P3 ;  /* 0x00005b001cc17a11 */ /* 0x000fe200018f0eff */
[----:B------:R-:W-:Y:S01]  /*1a90*/  IMAD R12, R171, 0x1f, RZ ;  /* 0x0000001fab0c7824 */ /* 0x000fe200078e02ff */
[----:B------:R-:W-:Y:S01]  /*1aa0*/  LEA.HI.X.SX32 R191, R29, c[0x0][0x16c], 0x1, P4 ;  /* 0x00005b001dbf7a11 */ /* 0x000fe200020f0eff */
[C---:B------:R-:W-:Y:S01]  /*1ab0*/  IMAD R13, R171.reuse, 0x1e, RZ ;  /* 0x0000001eab0d7824 */ /* 0x040fe200078e02ff */
[----:B------:R-:W-:Y:S01]  /*1ac0*/  LEA R188, P5, R30, c[0x0][0x168], 0x1 ;  /* 0x00005a001ebc7a11 */ /* 0x000fe200078a08ff */
[----:B------:R-:W-:Y:S01]  /*1ad0*/  IMAD R14, R171, 0x1d, RZ ;  /* 0x0000001dab0e7824 */ /* 0x000fe200078e02ff */
[----:B------:R-:W-:Y:S01]  /*1ae0*/  LEA R186, P6, R31, c[0x0][0x168], 0x1 ;  /* 0x00005a001fba7a11 */ /* 0x000fe200078c08ff */
        /* <DEDUP_REMOVED lines=10> */
[C---:B------:R-:W-:Y:S01]  /*1b90*/  IMAD R20, R171.reuse, 0x17, RZ ;  /* 0x00000017ab147824 */ /* 0x040fe200078e02ff */
[----:B------:R-:W-:Y:S01]  /*1ba0*/  LOP3.LUT R8, R0, 0x1f, RZ, 0xc0, !PT ;  /* 0x0000001f00087812 */ /* 0x000fe200078ec0ff */
[C---:B------:R-:W-:Y:S01]  /*1bb0*/  IMAD R21, R171.reuse, 0x16, RZ ;  /* 0x00000016ab157824 */ /* 0x040fe200078e02ff */
[----:B------:R-:W-:Y:S01]  /*1bc0*/  LEA.HI.X.SX32 R189, R30, c[0x0][0x16c], 0x1, P5 ;  /* 0x00005b001ebd7a11 */ /* 0x000fe200028f0eff */
[----:B------:R-:W-:Y:S01]  /*1bd0*/  IMAD R22, R171, 0x15, RZ ;  /* 0x00000015ab167824 */ /* 0x000fe200078e02ff */
[----:B------:R-:W-:Y:S01]  /*1be0*/  LEA.HI.X.SX32 R187, R31, c[0x0][0x16c], 0x1, P6 ;  /* 0x00005b001fbb7a11 */ /* 0x000fe200030f0eff */
[----:B------:R-:W-:Y:S01]  /*1bf0*/  IMAD R23, R171, 0x14, RZ ;  /* 0x00000014ab177824 */ /* 0x000fe200078e02ff */
[----:B------:R-:W-:Y:S01]  /*1c00*/  LEA.HI.X.SX32 R185, R32, c[0x0][0x16c], 0x1, P0 ;  /* 0x00005b0020b97a11 */ /* 0x000fe200000f0eff */
[----:B------:R-:W-:Y:S01]  /*1c10*/  CS2R R24, SRZ ;  /* 0x0000000000187805 */ /* 0x000fe2000001ff00 */
[----:B------:R-:W-:Y:S01]  /*1c20*/  LEA.HI.X.SX32 R149, R33, c[0x0][0x16c], 0x1, P1 ;  /* 0x00005b0021957a11 */ /* 0x000fe200008f0eff */
[----:B------:R-:W-:Y:S01]  /*1c30*/  CS2R R26, SRZ ;  /* 0x00000000001a7805 */ /* 0x000fe2000001ff00 */
[----:B------:R-:W-:Y:S01]  /*1c40*/  LEA.HI.X.SX32 R155, R34, c[0x0][0x16c], 0x1, P2 ;  /* 0x00005b00229b7a11 */ /* 0x000fe200010f0eff */
[----:B------:R-:W-:Y:S01]  /*1c50*/  IMAD.SHL.U32 R10, R10, 0x20, RZ ;  /* 0x000000200a0a7824 */ /* 0x000fe200078e00ff */
[----:B------:R-:W-:Y:S01]  /*1c60*/  LEA.HI.X.SX32 R151, R35, c[0x0][0x16c], 0x1, P3 ;  /* 0x00005b0023977a11 */ /* 0x000fe200018f0eff */
[----:B------:R-:W-:Y:S01]  /*1c70*/  IMAD.SHL.U32 R171, R171, 0x2, RZ ;  /* 0x00000002abab7824 */ /* 0x000fe200078e00ff */
[----:B------:R-:W-:Y:S01]  /*1c80*/  LEA.HI.X.SX32 R157, R36, c[0x0][0x16c], 0x1, P4 ;  /* 0x00005b00249d7a11 */ /* 0x000fe200020f0eff */
[----:B------:R-:W-:Y:S01]  /*1c90*/  IMAD R173, R8, c[0x0][0x18c], RZ ;  /* 0x0000630008ad7a24 */ /* 0x000fe200078e02ff */
[----:B------:R-:W-:-:S02]  /*1ca0*/  LEA R152, P5, R37, c[0x0][0x168], 0x1 ;  /* 0x00005a0025987a11 */ /* 0x000fc400078a08ff */
[----:B------:R-:W-:Y:S02]  /*1cb0*/  LEA R134, P6, R38, c[0x0][0x168], 0x1 ;  /* 0x00005a0026867a11 */ /* 0x000fe400078c08ff */
[----:B------:R-:W-:Y:S02]  /*1cc0*/  LEA R136, P0, R39, c[0x0][0x168], 0x1 ;  /* 0x00005a0027887a11 */ /* 0x000fe400078008ff */
[----:B------:R-:W-:Y:S02]  /*1cd0*/  LEA R138, P1, R40, c[0x0][0x168], 0x1 ;  /* 0x00005a00288a7a11 */ /* 0x000fe400078208ff */
[----:B------:R-:W-:Y:S02]  /*1ce0*/  LEA R140, P2, R41, c[0x0][0x168], 0x1 ;  /* 0x00005a00298c7a11 */ /* 0x000fe400078408ff */
[----:B------:R-:W-:Y:S02]  /*1cf0*/  LEA R142, P3, R42, c[0x0][0x168], 0x1 ;  /* 0x00005a002a8e7a11 */ /* 0x000fe400078608ff */
[----:B------:R-:W-:-:S02]  /*1d00*/  LEA R132, P4, R43, c[0x0][0x168], 0x1 ;  /* 0x00005a002b847a11 */ /* 0x000fc400078808ff */
[C---:B------:R-:W-:Y:S02]  /*1d10*/  LOP3.LUT R172, R9.reuse, 0x10, RZ, 0x3c, !PT ;  /* 0x0000001009ac7812 */ /* 0x040fe400078e3cff */
[C---:B------:R-:W-:Y:S02]  /*1d20*/  LOP3.LUT R174, R9.reuse, 0x20, RZ, 0x3c, !PT ;  /* 0x0000002009ae7812 */ /* 0x040fe400078e3cff */
[C---:B------:R-:W-:Y:S02]  /*1d30*/  LOP3.LUT R175, R9.reuse, 0x30, RZ, 0x3c, !PT ;  /* 0x0000003009af7812 */ /* 0x040fe400078e3cff */
[C---:B------:R-:W-:Y:S02]  /*1d40*/  LOP3.LUT R176, R9.reuse, 0x40, RZ, 0x3c, !PT ;  /* 0x0000004009b07812 */ /* 0x040fe400078e3cff */
[C---:B------:R-:W-:Y:S02]  /*1d50*/  LOP3.LUT R177, R9.reuse, 0x50, RZ, 0x3c, !PT ;  /* 0x0000005009b17812 */ /* 0x040fe400078e3cff */
[----:B------:R-:W-:-:S02]  /*1d60*/  LOP3.LUT R178, R9, 0x60, RZ, 0x3c, !PT ;  /* 0x0000006009b27812 */ /* 0x000fc400078e3cff */
[----:B------:R-:W-:Y:S02]  /*1d70*/  LOP3.LUT R179, R9, 0x70, RZ, 0x3c, !PT ;  /* 0x0000007009b37812 */ /* 0x000fe400078e3cff */
[----:B------:R-:W-:Y:S02]  /*1d80*/  LOP3.LUT R180, R5, 0x20, RZ, 0x3c, !PT ;  /* 0x0000002005b47812 */ /* 0x000fe400078e3cff */
[----:B------:R-:W-:Y:S02]  /*1d90*/  LOP3.LUT R181, R6, 0x40, RZ, 0x3c, !PT ;  /* 0x0000004006b57812 */ /* 0x000fe400078e3cff */
[----:B------:R-:W-:Y:S02]  /*1da0*/  LEA.HI.X.SX32 R153, R37, c[0x0][0x16c], 0x1, P5 ;  /* 0x00005b0025997a11 */ /* 0x000fe400028f0eff */
[----:B------:R-:W-:Y:S02]  /*1db0*/  LEA.HI.X.SX32 R135, R38, c[0x0][0x16c], 0x1, P6 ;  /* 0x00005b0026877a11 */ /* 0x000fe400030f0eff */
[----:B------:R-:W-:-:S02]  /*1dc0*/  LEA.HI.X.SX32 R137, R39, c[0x0][0x16c], 0x1, P0 ;  /* 0x00005b0027897a11 */ /* 0x000fc400000f0eff */
[----:B------:R-:W-:Y:S02]  /*1dd0*/  LEA.HI.X.SX32 R139, R40, c[0x0][0x16c], 0x1, P1 ;  /* 0x00005b00288b7a11 */ /* 0x000fe400008f0eff */
[----:B------:R-:W-:Y:S02]  /*1de0*/  LEA.HI.X.SX32 R141, R41, c[0x0][0x16c], 0x1, P2 ;  /* 0x00005b00298d7a11 */ /* 0x000fe400010f0eff */
[----:B------:R-:W-:Y:S02]  /*1df0*/  LEA.HI.X.SX32 R143, R42, c[0x0][0x16c], 0x1, P3 ;  /* 0x00005b002a8f7a11 */ /* 0x000fe400018f0eff */
[----:B------:R-:W-:Y:S02]  /*1e00*/  LEA.HI.X.SX32 R133, R43, c[0x0][0x16c], 0x1, P4 ;  /* 0x00005b002b857a11 */ /* 0x000fe400020f0eff */
.L_x_2:
[----:B------:R-:W-:Y:S01]  /*1e10*/  ISETP.GT.AND P0, PT, R183, 0x1, PT ;  /* 0x00000001b700780c */ /* 0x000fe20003f04270 */
[----:B------:R-:W-:Y:S01]  /*1e20*/  IMAD.MOV.U32 R29, RZ, RZ, c[0x0][0x188] ;  /* 0x00006200ff1d7624 */ /* 0x000fe200078e00ff */
[----:B------:R-:W-:Y:S01]  /*1e30*/  PRMT R43, RZ, 0x7610, R43 ;  /* 0x00007610ff2b7816 */ /* 0x000fe2000000002b */
[----:B------:R-:W-:Y:S01]  /*1e40*/  IMAD.WIDE R30, R171, 0x2, R194 ;  /* 0x00000002ab1e7825 */ /* 0x000fe200078e02c2 */
[----:B------:R-:W-:-:S02]  /*1e50*/  ISETP.GT.AND P1, PT, R183, 0x2, PT ;  /* 0x00000002b700780c */ /* 0x000fc40003f24270 */
[----:B------:R-:W-:Y:S01]  /*1e60*/  PRMT R41, RZ, 0x7610, R41 ;  /* 0x00007610ff297816 */ /* 0x000fe20000000029 */
[--C-:B------:R-:W-:Y:S01]  /*1e70*/  IMAD.WIDE R28, R29, 0x2, R194.reuse ;  /* 0x000000021d1c7825 */ /* 0x100fe200078e02c2 */
[C---:B------:R-:W-:Y:S02]  /*1e80*/  ISETP.GT.AND P2, PT, R183.reuse, 0x5, PT ;  /* 0x00000005b700780c */ /* 0x040fe40003f44270 */
[C---:B------:R-:W-:Y:S02]  /*1e90*/  ISETP.GT.AND P3, PT, R183.reuse, 0x6, PT ;  /* 0x00000006b700780c */ /* 0x040fe40003f64270 */
[C---:B------:R-:W-:Y:S01]  /*1ea0*/  ISETP.GT.AND P4, PT, R183.reuse, 0x7, PT ;  /* 0x00000007b700780c */ /* 0x040fe20003f84270 */
[----:B------:R0:W2:Y:S01]  /*1eb0*/  @P0 LDG.E.U16 R43, [R28.64] ;  /* 0x000000041c2b0981 */ /* 0x0000a2000c1e1500 */
[----:B------:R-:W-:Y:S01]  /*1ec0*/  ISETP.GT.AND P0, PT, R183, 0x3, PT ;  /* 0x00000003b700780c */ /* 0x000fe20003f04270 */
[----:B------:R-:W-:Y:S01]  /*1ed0*/  IMAD.WIDE R32, R168, 0x2, R194 ;  /* 0x00000002a8207825 */ /* 0x000fe200078e02c2 */
[----:B------:R-:W-:Y:S01]  /*1ee0*/  PRMT R52, RZ, 0x7610, R52 ;  /* 0x00007610ff347816 */ /* 0x000fe20000000034 */
[----:B------:R1:W3:Y:S01]  /*1ef0*/  @P1 LDG.E.U16 R41, [R30.64] ;  /* 0x000000041e291981 */ /* 0x0002e2000c1e1500 */
[----:B------:R-:W-:Y:S01]  /*1f00*/  PRMT R48, RZ, 0x7610, R48 ;  /* 0x00007610ff307816 */ /* 0x000fe20000000030 */
[----:B------:R-:W-:Y:S01]  /*1f10*/  IMAD.WIDE R34, R167, 0x2, R194 ;  /* 0x00000002a7227825 */ /* 0x000fe200078e02c2 */
[----:B------:R-:W-:-:S02]  /*1f20*/  PRMT R49, RZ, 0x7610, R49 ;  /* 0x00007610ff317816 */ /* 0x000fc40000000031 */
[----:B------:R-:W-:Y:S01]  /*1f30*/  PRMT R44, RZ, 0x7610, R44 ;  /* 0x00007610ff2c7816 */ /* 0x000fe2000000002c */
[----:B0-----:R-:W-:Y:S01]  /*1f40*/  IMAD.WIDE R28, R170, 0x2, R194 ;  /* 0x00000002aa1c7825 */ /* 0x001fe200078e02c2 */
[C---:B------:R-:W-:Y:S01]  /*1f50*/  ISETP.GT.AND P1, PT, R183.reuse, 0x4, PT ;  /* 0x00000004b700780c */ /* 0x040fe20003f24270 */
[----:B------:R0:W4:Y:S01]  /*1f60*/  @P2 LDG.E.U16 R48, [R32.64] ;  /* 0x0000000420302981 */ /* 0x000122000c1e1500 */
[----:B------:R-:W-:Y:S01]  /*1f70*/  PRMT R53, RZ, 0x7610, R53 ;  /* 0x00007610ff357816 */ /* 0x000fe20000000035 */
[--C-:B------:R-:W-:Y:S01]  /*1f80*/  IMAD.WIDE R36, R166, 0x2, R194.reuse ;  /* 0x00000002a6247825 */ /* 0x100fe200078e02c2 */
[C---:B------:R-:W-:Y:S01]  /*1f90*/  ISETP.GT.AND P2, PT, R183.reuse, 0xa, PT ;  /* 0x0000000ab700780c */ /* 0x040fe20003f44270 */
[----:B------:R5:W2:Y:S01]  /*1fa0*/  @P0 LDG.E.U16 R52, [R28.64] ;  /* 0x000000041c340981 */ /* 0x000aa2000c1e1500 */
[----:B------:R-:W-:Y:S01]  /*1fb0*/  ISETP.GT.AND P0, PT, R183, 0x8, PT ;  /* 0x00000008b700780c */ /* 0x000fe20003f04270 */
[----:B-1----:R-:W-:Y:S02]  /*1fc0*/  IMAD.WIDE R30, R169, 0x2, R194 ;  /* 0x00000002a91e7825 */ /* 0x002fe400078e02c2 */
[----:B------:R1:W2:Y:S01]  /*1fd0*/  @P3 LDG.E.U16 R49, [R34.64] ;  /* 0x0000000422313981 */ /* 0x0002a2000c1e1500 */
[----:B------:R-:W-:-:S03]  /*1fe0*/  ISETP.GT.AND P3, PT, R183, 0xb, PT ;  /* 0x0000000bb700780c */ /* 0x000fc60003f64270 */
[----:B------:R1:W2:Y:S01]  /*1ff0*/  @P4 LDG.E.U16 R44, [R36.64] ;  /* 0x00000004242c4981 */ /* 0x0002a2000c1e1500 */
[----:B------:R-:W-:Y:S01]  /*2000*/  ISETP.GT.AND P4, PT, R183, 0xc, PT ;  /* 0x0000000cb700780c */ /* 0x000fe20003f84270 */
[----:B-----5:R-:W-:Y:S01]  /*2010*/  IMAD.WIDE R28, R165, 0x2, R194 ;  /* 0x00000002a51c7825 */ /* 0x020fe200078e02c2 */
[----:B------:R-:W-:Y:S01]  /*2020*/  PRMT R38, RZ, 0x7610, R38 ;  /* 0x00007610ff267816 */ /* 0x000fe20000000026 */
[----:B------:R5:W2:Y:S01]  /*2030*/  @P1 LDG.E.U16 R53, [R30.64] ;  /* 0x000000041e351981 */ /* 0x000aa2000c1e1500 */
[----:B------:R-:W-:Y:S01]  /*2040*/  PRMT R45, RZ, 0x7610, R45 ;  /* 0x00007610ff2d7816 */ /* 0x000fe2000000002d */
[----:B0-----:R-:W-:Y:S01]  /*2050*/  IMAD.WIDE R32, R163, 0x2, R194 ;  /* 0x00000002a3207825 */ /* 0x001fe200078e02c2 */
[----:B------:R-:W-:Y:S02]  /*2060*/  PRMT R50, RZ, 0x7610, R50 ;  /* 0x00007610ff327816 */ /* 0x000fe40000000032 */
[----:B------:R-:W-:Y:S01]  /*2070*/  PRMT R51, RZ, 0x7610, R51 ;  /* 0x00007610ff337816 */ /* 0x000fe20000000033 */
[--C-:B-1----:R-:W-:Y:S01]  /*2080*/  IMAD.WIDE R34, R162, 0x2, R194.reuse ;  /* 0x00000002a2227825 */ /* 0x102fe200078e02c2 */
[----:B------:R-:W-:Y:S01]  /*2090*/  ISETP.GT.AND P1, PT, R183, 0x9, PT ;  /* 0x00000009b700780c */ /* 0x000fe20003f24270 */
[----:B------:R0:W2:Y:S02]  /*20a0*/  @P0 LDG.E.U16 R38, [R28.64] ;  /* 0x000000041c260981 */ /* 0x0000a4000c1e1500 */
[----:B------:R-:W-:Y:S01]  /*20b0*/  IMAD.WIDE R36, R161, 0x2, R194 ;  /* 0x00000002a1247825 */ /* 0x000fe200078e02c2 */
[C---:B------:R-:W-:Y:S01]  /*20c0*/  ISETP.GT.AND P0, PT, R183.reuse, 0xd, PT ;  /* 0x0000000db700780c */ /* 0x040fe20003f04270 */
[----:B------:R1:W3:Y:S01]  /*20d0*/  @P2 LDG.E.U16 R45, [R32.64] ;  /* 0x00000004202d2981 */ /* 0x0002e2000c1e1500 */
[----:B------:R-:W-:-:S03]  /*20e0*/  ISETP.GT.AND P2, PT, R183, 0xf, PT ;  /* 0x0000000fb700780c */ /* 0x000fc60003f44270 */
[----:B------:R0:W3:Y:S01]  /*20f0*/  @P3 LDG.E.U16 R50, [R34.64] ;  /* 0x0000000422323981 */ /* 0x0000e2000c1e1500 */
[----:B------:R-:W-:-:S03]  /*2100*/  ISETP.GT.AND P3, PT, R183, 0x10, PT ;  /* 0x00000010b700780c */ /* 0x000fc60003f64270 */
[----:B------:R1:W3:Y:S01]  /*2110*/  @P4 LDG.E.U16 R51, [R36.64] ;  /* 0x0000000424334981 */ /* 0x0002e2000c1e1500 */
[C---:B------:R-:W-:Y:S01]  /*2120*/  ISETP.GT.AND P4, PT, R183.reuse, 0x11, PT ;  /* 0x00000011b700780c */ /* 0x040fe20003f84270 */
[----:B-----5:R-:W-:Y:S01]  /*2130*/  IMAD.WIDE R30, R164, 0x2, R194 ;  /* 0x00000002a41e7825 */ /* 0x020fe200078e02c2 */
[----:B------:R-:W-:Y:S02]  /*2140*/  PRMT R39, RZ, 0x7610, R39 ;  /* 0x00007610ff277816 */ /* 0x000fe40000000027 */
[----:B------:R-:W-:Y:S01]  /*2150*/  PRMT R46, RZ, 0x7610, R46 ;  /* 0x00007610ff2e7816 */ /* 0x000fe2000000002e */
[----:B0-----:R-:W-:Y:S01]  /*2160*/  IMAD.WIDE R28, R160, 0x2, R194 ;  /* 0x00000002a01c7825 */ /* 0x001fe200078e02c2 */
[----:B------:R-:W-:Y:S02]  /*2170*/  PRMT R42, RZ, 0x7610, R42 ;  /* 0x00007610ff2a7816 */ /* 0x000fe4000000002a */
[----:B------:R0:W5:Y:S01]  /*2180*/  @P1 LDG.E.U16 R39, [R30.64] ;  /* 0x000000041e271981 */ /* 0x000162000c1e1500 */
[----:B------:R-:W-:Y:S01]  /*2190*/  PRMT R40, RZ, 0x7610, R40 ;  /* 0x00007610ff287816 */ /* 0x000fe20000000028 */
[----:B-1----:R-:W-:Y:S01]  /*21a0*/  IMAD.WIDE R32, R158, 0x2, R194 ;  /* 0x000000029e207825 */ /* 0x002fe200078e02c2 */
[----:B------:R-:W-:Y:S01]  /*21b0*/  PRMT R55, RZ, 0x7610, R55 ;  /* 0x00007610ff377816 */ /* 0x000fe20000000037 */
[----:B------:R1:W3:Y:S01]  /*21c0*/  @P0 LDG.E.U16 R46, [R28.64] ;  /* 0x000000041c2e0981 */ /* 0x0002e2000c1e1500 */
[----:B------:R-:W-:Y:S01]  /*21d0*/  ISETP.GT.AND P1, PT, R183, 0xe, PT ;  /* 0x0000000eb700780c */ /* 0x000fe20003f24270 */
[----:B------:R-:W-:-:S04]  /*21e0*/  IMAD.WIDE R34, R127, 0x2, R194 ;  /* 0x000000027f227825 */ /* 0x000fc800078e02c2 */
[----:B------:R-:W-:Y:S01]  /*21f0*/  IMAD.WIDE R36, R126, 0x2, R194 ;  /* 0x000000027e247825 */ /* 0x000fe200078e02c2 */
[----:B------:R0:W3:Y:S01]  /*2200*/  @P2 LDG.E.U16 R42, [R32.64] ;  /* 0x00000004202a2981 */ /* 0x0000e2000c1e1500 */
[C---:B------:R-:W-:Y:S02]  /*2210*/  ISETP.GT.AND P0, PT, R183.reuse, 0x12, PT ;  /* 0x00000012b700780c */ /* 0x040fe40003f04270 */
[C---:B------:R-:W-:Y:S01]  /*2220*/  ISETP.GT.AND P2, PT, R183.reuse, 0x14, PT ;  /* 0x00000014b700780c */ /* 0x040fe20003f44270 */
[----:B------:R1:W3:Y:S01]  /*2230*/  @P3 LDG.E.U16 R40, [R34.64] ;  /* 0x0000000422283981 */ /* 0x0002e2000c1e1500 */
[----:B------:R-:W-:-:S03]  /*2240*/  ISETP.GT.AND P3, PT, R183, 0x15, PT ;  /* 0x00000015b700780c */ /* 0x000fc60003f64270 */
[----:B------:R1:W4:Y:S01]  /*2250*/  @P4 LDG.E.U16 R55, [R36.64] ;  /* 0x0000000424374981 */ /* 0x000322000c1e1500 */
[----:B------:R-:W-:Y:S01]  /*2260*/  ISETP.GT.AND P4, PT, R183, 0x16, PT ;  /* 0x00000016b700780c */ /* 0x000fe20003f84270 */
[----:B0-----:R-:W-:Y:S01]  /*2270*/  IMAD.WIDE R30, R159, 0x2, R194 ;  /* 0x000000029f1e7825 */ /* 0x001fe200078e02c2 */
[----:B------:R-:W-:Y:S02]  /*2280*/  PRMT R47, RZ, 0x7610, R47 ;  /* 0x00007610ff2f7816 */ /* 0x000fe4000000002f */
[----:B------:R-:W-:Y:S01]  /*2290*/  PRMT R57, RZ, 0x7610, R57 ;  /* 0x00007610ff397816 */ /* 0x000fe20000000039 */
[----:B-1----:R-:W-:Y:S01]  /*22a0*/  IMAD.WIDE R28, R125, 0x2, R194 ;  /* 0x000000027d1c7825 */ /* 0x002fe200078e02c2 */
[----:B------:R-:W-:Y:S02]  /*22b0*/  PRMT R59, RZ, 0x7610, R59 ;  /* 0x00007610ff3b7816 */ /* 0x000fe4000000003b */
[----:B------:R0:W4:Y:S01]  /*22c0*/  @P1 LDG.E.U16 R47, [R30.64] ;  /* 0x000000041e2f1981 */ /* 0x000122000c1e1500 */
[----:B------:R-:W-:Y:S01]  /*22d0*/  PRMT R56, RZ, 0x7610, R56 ;  /* 0x00007610ff387816 */ /* 0x000fe20000000038 */
[----:B------:R-:W-:Y:S01]  /*22e0*/  IMAD.WIDE R32, R23, 0x2, R194 ;  /* 0x0000000217207825 */ /* 0x000fe200078e02c2 */
[----:B------:R-:W-:Y:S01]  /*22f0*/  PRMT R61, RZ, 0x7610, R61 ;  /* 0x00007610ff3d7816 */ /* 0x000fe2000000003d */
[----:B------:R1:W4:Y:S01]  /*2300*/  @P0 LDG.E.U16 R57, [R28.64] ;  /* 0x000000041c390981 */ /* 0x000322000c1e1500 */
[----:B------:R-:W-:Y:S01]  /*2310*/  ISETP.GT.AND P1, PT, R183, 0x13, PT ;  /* 0x00000013b700780c */ /* 0x000fe20003f24270 */
[----:B------:R-:W-:-:S04]  /*2320*/  IMAD.WIDE R34, R22, 0x2, R194 ;  /* 0x0000000216227825 */ /* 0x000fc800078e02c2 */
[----:B------:R-:W-:Y:S01]  /*2330*/  IMAD.WIDE R36, R21, 0x2, R194 ;  /* 0x0000000215247825 */ /* 0x000fe200078e02c2 */
[----:B------:R0:W4:Y:S01]  /*2340*/  @P2 LDG.E.U16 R59, [R32.64] ;  /* 0x00000004203b2981 */ /* 0x000122000c1e1500 */
[C---:B------:R-:W-:Y:S02]  /*2350*/  ISETP.GT.AND P0, PT, R183.reuse, 0x17, PT ;  /* 0x00000017b700780c */ /* 0x040fe40003f04270 */
[C---:B------:R-:W-:Y:S01]  /*2360*/  ISETP.GT.AND P2, PT, R183.reuse, 0x19, PT ;  /* 0x00000019b700780c */ /* 0x040fe20003f44270 */
[----:B------:R1:W4:Y:S01]  /*2370*/  @P3 LDG.E.U16 R56, [R34.64] ;  /* 0x0000000422383981 */ /* 0x000322000c1e1500 */
[----:B------:R-:W-:-:S03]  /*2380*/  ISETP.GT.AND P3, PT, R183, 0x1a, PT ;  /* 0x0000001ab700780c */ /* 0x000fc60003f64270 */
[----:B------:R1:W4:Y:S01]  /*2390*/  @P4 LDG.E.U16 R61, [R36.64] ;  /* 0x00000004243d4981 */ /* 0x000322000c1e1500 */
[C---:B------:R-:W-:Y:S01]  /*23a0*/  ISETP.GT.AND P4, PT, R183.reuse, 0x1b, PT ;  /* 0x0000001bb700780c */ /* 0x040fe20003f84270 */
        /* <DEDUP_REMOVED lines=12> */
[--C-:B------:R-:W-:Y:S01]  /*2470*/  IMAD.WIDE R36, R16, 0x2, R194.reuse ;  /* 0x0000000210247825 */ /* 0x100fe200078e02c2 */
[----:B------:R0:W4:Y:S01]  /*2480*/  @P2 LDG.E.U16 R129, [R32.64] ;  /* 0x0000000420812981 */ /* 0x000122000c1e1500 */
[C---:B------:R-:W-:Y:S02]  /*2490*/  ISETP.GT.AND P2, PT, R183.reuse, 0x1c, PT ;  /* 0x0000001cb700780c */ /* 0x040fe40003f44270 */
[C---:B------:R-:W-:Y:S01]  /*24a0*/  ISETP.GT.AND P5, PT, R183.reuse, 0x1f, PT ;  /* 0x0000001fb700780c */ /* 0x040fe20003fa4270 */
[----:B------:R1:W4:Y:S01]  /*24b0*/  @P3 LDG.E.U16 R63, [R34.64] ;  /* 0x00000004223f3981 */ /* 0x000322000c1e1500 */
[C---:B------:R-:W-:Y:S02]  /*24c0*/  ISETP.GT.AND P3, PT, R183.reuse, 0x1d, PT ;  /* 0x0000001db700780c */ /* 0x040fe40003f64270 */
[C---:B------:R-:W-:Y:S01]  /*24d0*/  ISETP.GT.AND P0, PT, R183.reuse, RZ, PT ;  /* 0x000000ffb700720c */ /* 0x040fe20003f04270 */
[----:B------:R1:W4:Y:S01]  /*24e0*/  @P4 LDG.E.U16 R62, [R36.64] ;  /* 0x00000004243e4981 */ /* 0x000322000c1e1500 */
[----:B------:R-:W-:Y:S01]  /*24f0*/  ISETP.GT.AND P4, PT, R183, 0x1e, PT ;  /* 0x0000001eb700780c */ /* 0x000fe20003f84270 */
[----:B0-----:R-:W-:Y:S01]  /*2500*/  IMAD.WIDE R30, R19, 0x2, R194 ;  /* 0x00000002131e7825 */ /* 0x001fe200078e02c2 */
[----:B------:R-:W-:-:S02]  /*2510*/  PRMT R58, RZ, 0x7610, R58 ;  /* 0x00007610ff3a7816 */ /* 0x000fc4000000003a */
[----:B------:R-:W-:Y:S01]  /*2520*/  PRMT R145, RZ, 0x7610, R145 ;  /* 0x00007610ff917816 */ /* 0x000fe20000000091 */
[----:B-1----:R-:W-:Y:S01]  /*2530*/  IMAD.WIDE R28, R15, 0x2, R194 ;  /* 0x000000020f1c7825 */ /* 0x002fe200078e02c2 */
[----:B------:R-:W-:Y:S02]  /*2540*/  PRMT R130, RZ, 0x7610, R130 ;  /* 0x00007610ff827816 */ /* 0x000fe40000000082 */
[----:B------:R0:W4:Y:S01]  /*2550*/  @P1 LDG.E.U16 R58, [R30.64] ;  /* 0x000000041e3a1981 */ /* 0x000122000c1e1500 */
[----:B------:R-:W-:Y:S01]  /*2560*/  PRMT R131, RZ, 0x7610, R131 ;  /* 0x00007610ff837816 */ /* 0x000fe20000000083 */
[----:B------:R-:W-:Y:S01]  /*2570*/  IMAD.WIDE R32, R13, 0x2, R194 ;  /* 0x000000020d207825 */ /* 0x000fe200078e02c2 */
[----:B------:R-:W-:Y:S01]  /*2580*/  PRMT R128, RZ, 0x7610, R128 ;  /* 0x00007610ff807816 */ /* 0x000fe20000000080 */
[----:B------:R1:W5:Y:S01]  /*2590*/  @P2 LDG.E.U16 R145, [R28.64] ;  /* 0x000000041c912981 */ /* 0x000362000c1e1500 */
[----:B------:R-:W-:Y:S01]  /*25a0*/  PRMT R146, RZ, 0x7610, R146 ;  /* 0x00007610ff927816 */ /* 0x000fe20000000092 */
[----:B------:R-:W-:-:S02]  /*25b0*/  IMAD.WIDE R34, R12, 0x2, R194 ;  /* 0x000000020c227825 */ /* 0x000fc400078e02c2 */
[----:B------:R1:W5:Y:S02]  /*25c0*/  @P4 LDG.E.U16 R131, [R32.64] ;  /* 0x0000000420834981 */ /* 0x000364000c1e1500 */
[----:B0-----:R-:W-:Y:S02]  /*25d0*/  IMAD.WIDE R30, R14, 0x2, R194 ;  /* 0x000000020e1e7825 */ /* 0x001fe400078e02c2 */
[----:B------:R0:W5:Y:S04]  /*25e0*/  @P5 LDG.E.U16 R128, [R34.64] ;  /* 0x0000000422805981 */ /* 0x000168000c1e1500 */
[----:B------:R0:W5:Y:S04]  /*25f0*/  @P3 LDG.E.U16 R130, [R30.64] ;  /* 0x000000041e823981 */ /* 0x000168000c1e1500 */
[----:B------:R-:W5:Y:S04]  /*2600*/  @P0 LDG.E.U16 R146, [R194.64] ;  /* 0x00000004c2920981 */ /* 0x000f68000c1e1500 */
[----:B------:R-:W-:Y:S01]  /*2610*/  BAR.SYNC.DEFER_BLOCKING 0x0 ;  /* 0x0000000000007b1d */ /* 0x000fe20000010000 */
[----:B------:R-:W-:Y:S01]  /*2620*/  ISETP.GE.AND P1, PT, R8, R183, PT ;  /* 0x000000b70800720c */ /* 0x000fe20003f26270 */
[----:B------:R-:W-:Y:S01]  /*2630*/  IMAD.WIDE R36, R173, 0x2, R132 ;  /* 0x00000002ad247825 */ /* 0x000fe200078e0284 */
[----:B------:R-:W-:-:S02]  /*2640*/  PRMT R144, RZ, 0x7610, R144 ;  /* 0x00007610ff907816 */ /* 0x000fc40000000090 */
[----:B------:R-:W-:Y:S01]  /*2650*/  PRMT R197, RZ, 0x7610, R197 ;  /* 0x00007610ffc57816 */ /* 0x000fe200000000c5 */
[C---:B-1----:R-:W-:Y:S01]  /*2660*/  IMAD.WIDE R28, R173.reuse, 0x2, R142 ;  /* 0x00000002ad1c7825 */ /* 0x042fe200078e028e */
[----:B------:R-:W-:Y:S02]  /*2670*/  PRMT R196, RZ, 0x7610, R196 ;  /* 0x00007610ffc47816 */ /* 0x000fe400000000c4 */
[----:B------:R-:W-:Y:S01]  /*2680*/  PRMT R199, RZ, 0x7610, R199 ;  /* 0x00007610ffc77816 */ /* 0x000fe200000000c7 */
[C---:B0-----:R-:W-:Y:S01]  /*2690*/  IMAD.WIDE R30, R173.reuse, 0x2, R140 ;  /* 0x00000002ad1e7825 */ /* 0x041fe200078e028c */
[----:B------:R-:W-:Y:S02]  /*26a0*/  PRMT R198, RZ, 0x7610, R198 ;  /* 0x00007610ffc67816 */ /* 0x000fe400000000c6 */
[----:B------:R-:W-:Y:S01]  /*26b0*/  PRMT R201, RZ, 0x7610, R201 ;  /* 0x00007610ffc97816 */ /* 0x000fe200000000c9 */
[----:B------:R-:W-:-:S04]  /*26c0*/  IMAD.WIDE R32, R173, 0x2, R138 ;  /* 0x00000002ad207825 */ /* 0x000fc800078e028a */
[C---:B------:R-:W-:Y:S01]  /*26d0*/  IMAD.WIDE R34, R173.reuse, 0x2, R136 ;  /* 0x00000002ad227825 */ /* 0x040fe200078e0288 */
[----:B------:R0:W5:Y:S01]  /*26e0*/  @!P1 LDG.E.U16 R144, [R36.64] ;  /* 0x0000000424909981 */ /* 0x000162000c1e1500 */
[----:B------:R-:W-:Y:S02]  /*26f0*/  PRMT R200, RZ, 0x7610, R200 ;  /* 0x00007610ffc87816 */ /* 0x000fe400000000c8 */
[----:B------:R-:W-:Y:S01]  /*2700*/  PRMT R202, RZ, 0x7610, R202 ;  /* 0x00007610ffca7816 */ /* 0x000fe200000000ca */
[----:B------:R1:W5:Y:S01]  /*2710*/  @!P1 LDG.E.U16 R197, [R28.64] ;  /* 0x000000041cc59981 */ /* 0x000362000c1e1500 */
[----:B------:R-:W-:Y:S02]  /*2720*/  PRMT R204, RZ, 0x7610, R204 ;  /* 0x00007610ffcc7816 */ /* 0x000fe400000000cc */
[----:B------:R-:W-:Y:S01]  /*2730*/  PRMT R206, RZ, 0x7610, R206 ;  /* 0x00007610ffce7816 */ /* 0x000fe200000000ce */
[----:B------:R1:W5:Y:S01]  /*2740*/  @!P1 LDG.E.U16 R196, [R30.64] ;  /* 0x000000041ec49981 */ /* 0x000362000c1e1500 */
[----:B0-----:R-:W-:Y:S01]  /*2750*/  IMAD.WIDE R36, R173, 0x2, R134 ;  /* 0x00000002ad247825 */ /* 0x001fe200078e0286 */
[----:B------:R-:W-:-:S02]  /*2760*/  PRMT R208, RZ, 0x7610, R208 ;  /* 0x00007610ffd07816 */ /* 0x000fc400000000d0 */
[----:B------:R0:W5:Y:S01]  /*2770*/  @!P1 LDG.E.U16 R199, [R32.64] ;  /* 0x0000000420c79981 */ /* 0x000162000c1e1500 */
[----:B-1----:R-:W-:-:S03]  /*2780*/  IMAD.WIDE R28, R173, 0x2, R152 ;  /* 0x00000002ad1c7825 */ /* 0x002fc600078e0298 */
[----:B------:R1:W5:Y:S01]  /*2790*/  @!P1 LDG.E.U16 R198, [R34.64] ;  /* 0x0000000422c69981 */ /* 0x000362000c1e1500 */
[----:B------:R-:W-:-:S03]  /*27a0*/  IMAD.WIDE R30, R173, 0x2, R150 ;  /* 0x00000002ad1e7825 */ /* 0x000fc600078e0296 */
[----:B------:R1:W5:Y:S01]  /*27b0*/  @!P1 LDG.E.U16 R201, [R36.64] ;  /* 0x0000000424c99981 */ /* 0x000362000c1e1500 */
[C---:B0-----:R-:W-:Y:S01]  /*27c0*/  IMAD.WIDE R32, R173.reuse, 0x2, R148 ;  /* 0x00000002ad207825 */ /* 0x041fe200078e0294 */
[----:B------:R-:W-:Y:S02]  /*27d0*/  PRMT R203, RZ, 0x7610, R203 ;  /* 0x00007610ffcb7816 */ /* 0x000fe400000000cb */
[----:B------:R0:W5:Y:S01]  /*27e0*/  @!P1 LDG.E.U16 R200, [R28.64] ;  /* 0x000000041cc89981 */ /* 0x000162000c1e1500 */
[C---:B-1----:R-:W-:Y:S01]  /*27f0*/  IMAD.WIDE R34, R173.reuse, 0x2, R186 ;  /* 0x00000002ad227825 */ /* 0x042fe200078e02ba */
[----:B------:R-:W-:Y:S02]  /*2800*/  PRMT R205, RZ, 0x7610, R205 ;  /* 0x00007610ffcd7816 */ /* 0x000fe400000000cd */
[----:B------:R1:W5:Y:S01]  /*2810*/  @!P1 LDG.E.U16 R202, [R30.64] ;  /* 0x000000041eca9981 */ /* 0x000362000c1e1500 */
[----:B------:R-:W-:Y:S01]  /*2820*/  IMAD.WIDE R36, R173, 0x2, R190 ;  /* 0x00000002ad247825 */ /* 0x000fe200078e02be */
[----:B------:R-:W-:-:S02]  /*2830*/  PRMT R207, RZ, 0x7610, R207 ;  /* 0x00007610ffcf7816 */ /* 0x000fc400000000cf */
[----:B------:R1:W5:Y:S01]  /*2840*/  @!P1 LDG.E.U16 R204, [R32.64] ;  /* 0x0000000420cc9981 */ /* 0x000362000c1e1500 */
[----:B------:R-:W-:Y:S01]  /*2850*/  PRMT R209, RZ, 0x7610, R209 ;  /* 0x00007610ffd17816 */ /* 0x000fe200000000d1 */
[C---:B0-----:R-:W-:Y:S01]  /*2860*/  IMAD.WIDE R28, R173.reuse, 0x2, R156 ;  /* 0x00000002ad1c7825 */ /* 0x041fe200078e029c */
[----:B------:R-:W-:Y:S01]  /*2870*/  PRMT R211, RZ, 0x7610, R211 ;  /* 0x00007610ffd37816 */ /* 0x000fe200000000d3 */
[----:B------:R0:W5:Y:S02]  /*2880*/  @!P1 LDG.E.U16 R206, [R34.64] ;  /* 0x0000000422ce9981 */ /* 0x000164000c1e1500 */
[C---:B-1----:R-:W-:Y:S02]  /*2890*/  IMAD.WIDE R30, R173.reuse, 0x2, R154 ;  /* 0x00000002ad1e7825 */ /* 0x042fe400078e029a */
[----:B------:R1:W5:Y:S02]  /*28a0*/  @!P1 LDG.E.U16 R208, [R36.64] ;  /* 0x0000000424d09981 */ /* 0x000364000c1e1500 */
[----:B------:R-:W-:-:S02]  /*28b0*/  IMAD.WIDE R32, R173, 0x2, R184 ;  /* 0x00000002ad207825 */ /* 0x000fc400078e02b8 */
[----:B------:R-:W5:Y:S02]  /*28c0*/  @!P1 LDG.E.U16 R203, [R28.64] ;  /* 0x000000041ccb9981 */ /* 0x000f64000c1e1500 */
[C---:B0-----:R-:W-:Y:S02]  /*28d0*/  IMAD.WIDE R34, R173.reuse, 0x2, R188 ;  /* 0x00000002ad227825 */ /* 0x041fe400078e02bc */
[----:B------:R-:W5:Y:S02]  /*28e0*/  @!P1 LDG.E.U16 R205, [R30.64] ;  /* 0x000000041ecd9981 */ /* 0x000f64000c1e1500 */
[----:B-1----:R-:W-:Y:S02]  /*28f0*/  IMAD.WIDE R36, R173, 0x2, R192 ;  /* 0x00000002ad247825 */ /* 0x002fe400078e02c0 */
[----:B------:R-:W5:Y:S04]  /*2900*/  @!P1 LDG.E.U16 R207, [R32.64] ;  /* 0x0000000420cf9981 */ /* 0x000f68000c1e1500 */
[----:B------:R-:W5:Y:S04]  /*2910*/  @!P1 LDG.E.U16 R209, [R34.64] ;  /* 0x0000000422d19981 */ /* 0x000f68000c1e1500 */
[----:B------:R-:W5:Y:S04]  /*2920*/  @!P1 LDG.E.U16 R211, [R36.64] ;  /* 0x0000000424d39981 */ /* 0x000f68000c1e1500 */
[----:B--2---:R-:W-:Y:S04]  /*2930*/  STS.U16 [R9+0x800], R38 ;  /* 0x0008002609007388 */ /* 0x004fe80000000400 */
[----:B---3--:R-:W-:Y:S04]  /*2940*/  STS.U16 [R9+0x1000], R40 ;  /* 0x0010002809007388 */ /* 0x008fe80000000400 */
[----:B----4-:R-:W-:Y:S04]  /*2950*/  STS.U16 [R9+0x1800], R58 ;  /* 0x0018003a09007388 */ /* 0x010fe80000000400 */
[----:B-----5:R-:W-:Y:S04]  /*2960*/  STS.U16 [R9], R146 ;  /* 0x0000009209007388 */ /* 0x020fe80000000400 */
[----:B------:R-:W-:Y:S04]  /*2970*/  STS.U16 [R172+0x100], R43 ;  /* 0x0001002bac007388 */ /* 0x000fe80000000400 */
        /* <DEDUP_REMOVED lines=43> */
[----:B------:R-:W-:Y:S06]  /*2c30*/  BAR.SYNC.DEFER_BLOCKING 0x0 ;  /* 0x0000000000007b1d */ /* 0x000fec0000010000 */
[----:B------:R-:W-:Y:S04]  /*2c40*/  LDSM.16.M88.4 R44, [R7+0x2000] ;  /* 0x00200000072c783b */ /* 0x000fe80000000200 */
[----:B------:R-:W-:Y:S04]  /*2c50*/  LDSM.16.M88.4 R40, [R7+0x2400] ;  /* 0x002400000728783b */ /* 0x000fe80000000200 */
[----:B------:R-:W-:Y:S04]  /*2c60*/  LDSM.16.M88.4 R36, [R7+0x2800] ;  /* 0x002800000724783b */ /* 0x000fe80000000200 */
[----:B------:R-:W-:Y:S04]  /*2c70*/  LDSM.16.M88.4 R32, [R7+0x2c00] ;  /* 0x002c00000720783b */ /* 0x000fe80000000200 */
[----:B------:R-:W0:Y:S04]  /*2c80*/  LDSM.16.MT88.4 R60, [R6+0x80] ;  /* 0x00008000063c783b */ /* 0x000e280000004200 */
[----:B------:R-:W1:Y:S04]  /*2c90*/  LDSM.16.MT88.4 R144, [R6] ;  /* 0x000000000690783b */ /* 0x000e680000004200 */
[----:B------:R-:W2:Y:S04]  /*2ca0*/  LDSM.16.MT88.4 R128, [R181] ;  /* 0x00000000b580783b */ /* 0x000ea80000004200 */
[----:B------:R-:W3:Y:S04]  /*2cb0*/  LDSM.16.MT88.4 R28, [R181+0x80] ;  /* 0x00008000b51c783b */ /* 0x000ee80000004200 */
[----:B------:R-:W4:Y:S04]  /*2cc0*/  LDSM.16.MT88.4 R48, [R6+0x1000] ;  /* 0x001000000630783b */ /* 0x000f280000004200 */
[----:B------:R-:W5:Y:S04]  /*2cd0*/  LDSM.16.MT88.4 R52, [R6+0x1080] ;  /* 0x001080000634783b */ /* 0x000f680000004200 */
[----:B------:R-:W1:Y:S01]  /*2ce0*/  LDSM.16.MT88.4 R56, [R181+0x1000] ;  /* 0x00100000b538783b */ /* 0x000e620000004200 */
[C---:B0-----:R-:W-:Y:S08]  /*2cf0*/  HMMA.16816.F32.BF16 R104, R60.reuse, R44, R104 ;  /* 0x0000002c3c68723c */ /* 0x041ff00000041868 */
[C---:B------:R-:W-:Y:S08]  /*2d00*/  HMMA.16816.F32.BF16 R100, R60.reuse, R40, R100 ;  /* 0x000000283c64723c */ /* 0x040ff00000041864 */
[C---:B------:R-:W-:Y:S08]  /*2d10*/  HMMA.16816.F32.BF16 R96, R60.reuse, R36, R96 ;  /* 0x000000243c60723c */ /* 0x040ff00000041860 */
[----:B------:R-:W-:Y:S01]  /*2d20*/  HMMA.16816.F32.BF16 R92, R60, R32, R92 ;  /* 0x000000203c5c723c */ /* 0x000fe2000004185c */
[----:B------:R-:W0:Y:S07]  /*2d30*/  LDSM.16.MT88.4 R60, [R181+0x1080] ;  /* 0x00108000b53c783b */ /* 0x000e2e0000004200 */
[C---:B-1----:R-:W-:Y:S08]  /*2d40*/  HMMA.16816.F32.BF16 R120, R144.reuse, R44, R120 ;  /* 0x0000002c9078723c */ /* 0x042ff00000041878 */
[C---:B------:R-:W-:Y:S08]  /*2d50*/  HMMA.16816.F32.BF16 R116, R144.reuse, R40, R116 ;  /* 0x000000289074723c */ /* 0x040ff00000041874 */
[C---:B------:R-:W-:Y:S08]  /*2d60*/  HMMA.16816.F32.BF16 R112, R144.reuse, R36, R112 ;  /* 0x000000249070723c */ /* 0x040ff00000041870 */
[----:B------:R-:W-:Y:S08]  /*2d70*/  HMMA.16816.F32.BF16 R108, R144, R32, R108 ;  /* 0x00000020906c723c */ /* 0x000ff0000004186c */
[C---:B--2---:R-:W-:Y:S08]  /*2d80*/  HMMA.16816.F32.BF16 R88, R128.reuse, R44, R88 ;  /* 0x0000002c8058723c */ /* 0x044ff00000041858 */
[C---:B------:R-:W-:Y:S08]  /*2d90*/  HMMA.16816.F32.BF16 R84, R128.reuse, R40, R84 ;  /* 0x000000288054723c */ /* 0x040ff00000041854 */
[C---:B------:R-:W-:Y:S08]  /*2da0*/  HMMA.16816.F32.BF16 R80, R128.reuse, R36, R80 ;  /* 0x000000248050723c */ /* 0x040ff00000041850 */
[----:B------:R-:W-:Y:S08]  /*2db0*/  HMMA.16816.F32.BF16 R76, R128, R32, R76 ;  /* 0x00000020804c723c */ /* 0x000ff0000004184c */
[C---:B---3--:R-:W-:Y:S08]  /*2dc0*/  HMMA.16816.F32.BF16 R72, R28.reuse, R44, R72 ;  /* 0x0000002c1c48723c */ /* 0x048ff00000041848 */
[C---:B------:R-:W-:Y:S08]  /*2dd0*/  HMMA.16816.F32.BF16 R68, R28.reuse, R40, R68 ;  /* 0x000000281c44723c */ /* 0x040ff00000041844 */
[C---:B------:R-:W-:Y:S08]  /*2de0*/  HMMA.16816.F32.BF16 R64, R28.reuse, R36, R64 ;  /* 0x000000241c40723c */ /* 0x040ff00000041840 */
[----:B------:R-:W-:Y:S01]  /*2df0*/  HMMA.16816.F32.BF16 R24, R28, R32, R24 ;  /* 0x000000201c18723c */ /* 0x000fe20000041818 */
[----:B------:R-:W-:-:S04]  /*2e00*/  IADD3 R182, R182, -0x1, RZ ;  /* 0xffffffffb6b67810 */ /* 0x000fc80007ffe0ff */
[----:B------:R-:W-:-:S03]  /*2e10*/  ISETP.NE.U32.AND P0, PT, R182, RZ, PT ;  /* 0x000000ffb600720c */ /* 0x000fc60003f05070 */
[----:B----4-:R-:W-:Y:S01]  /*2e20*/  HMMA.16816.F32.BF16 R120, R48, R46, R120 ;  /* 0x0000002e3078723c */ /* 0x010fe20000041878 */
[----:B------:R-:W-:Y:S01]  /*2e30*/  IMAD.WIDE R192, R10, 0x2, R192 ;  /* 0x000000020ac07825 */ /* 0x000fe200078e02c0 */
[----:B------:R-:W-:-:S03]  /*2e40*/  IADD3 R183, R183, -0x20, RZ ;  /* 0xffffffe0b7b77810 */ /* 0x000fc60007ffe0ff */
[----:B------:R-:W-:-:S03]  /*2e50*/  IMAD.WIDE R190, R10, 0x2, R190 ;  /* 0x000000020abe7825 */ /* 0x000fc600078e02be */
[----:B------:R-:W-:Y:S01]  /*2e60*/  HMMA.16816.F32.BF16 R116, R48, R42, R116 ;  /* 0x0000002a3074723c */ /* 0x000fe20000041874 */
[----:B------:R-:W-:-:S04]  /*2e70*/  IMAD.WIDE R188, R10, 0x2, R188 ;  /* 0x000000020abc7825 */ /* 0x000fc800078e02bc */
[----:B------:R-:W-:-:S03]  /*2e80*/  IMAD.WIDE R186, R10, 0x2, R186 ;  /* 0x000000020aba7825 */ /* 0x000fc600078e02ba */
[----:B------:R-:W-:Y:S01]  /*2e90*/  HMMA.16816.F32.BF16 R112, R48, R38, R112 ;  /* 0x000000263070723c */ /* 0x000fe20000041870 */
[----:B------:R-:W-:-:S04]  /*2ea0*/  IMAD.WIDE R184, R10, 0x2, R184 ;  /* 0x000000020ab87825 */ /* 0x000fc800078e02b8 */
[----:B------:R-:W-:-:S03]  /*2eb0*/  IMAD.WIDE R148, R10, 0x2, R148 ;  /* 0x000000020a947825 */ /* 0x000fc600078e0294 */
[----:B------:R-:W-:Y:S01]  /*2ec0*/  HMMA.16816.F32.BF16 R108, R48, R34, R108 ;  /* 0x00000022306c723c */ /* 0x000fe2000004186c */
[----:B------:R-:W-:-:S04]  /*2ed0*/  IMAD.WIDE R154, R10, 0x2, R154 ;  /* 0x000000020a9a7825 */ /* 0x000fc800078e029a */
[----:B------:R-:W-:-:S03]  /*2ee0*/  IMAD.WIDE R150, R10, 0x2, R150 ;  /* 0x000000020a967825 */ /* 0x000fc600078e0296 */
[----:B-----5:R-:W-:Y:S01]  /*2ef0*/  HMMA.16816.F32.BF16 R104, R52, R46, R104 ;  /* 0x0000002e3468723c */ /* 0x020fe20000041868 */
        /* <DEDUP_REMOVED lines=12> */
[----:B------:R-:W-:-:S07]  /*2fc0*/  IMAD.WIDE R194, R11, 0x2, R194 ;  /* 0x000000020bc27825 */ /* 0x000fce00078e02c2 */
[C---:B------:R-:W-:Y:S08]  /*2fd0*/  HMMA.16816.F32.BF16 R84, R56.reuse, R42, R84 ;  /* 0x0000002a3854723c */ /* 0x040ff00000041854 */
[C---:B------:R-:W-:Y:S08]  /*2fe0*/  HMMA.16816.F32.BF16 R80, R56.reuse, R38, R80 ;  /* 0x000000263850723c */ /* 0x040ff00000041850 */
[----:B------:R-:W-:Y:S08]  /*2ff0*/  HMMA.16816.F32.BF16 R76, R56, R34, R76 ;  /* 0x00000022384c723c */ /* 0x000ff0000004184c */
[C---:B0-----:R-:W-:Y:S08]  /*3000*/  HMMA.16816.F32.BF16 R72, R60.reuse, R46, R72 ;  /* 0x0000002e3c48723c */ /* 0x041ff00000041848 */
[C---:B------:R-:W-:Y:S08]  /*3010*/  HMMA.16816.F32.BF16 R68, R60.reuse, R42, R68 ;  /* 0x0000002a3c44723c */ /* 0x040ff00000041844 */
[C---:B------:R-:W-:Y:S08]  /*3020*/  HMMA.16816.F32.BF16 R64, R60.reuse, R38, R64 ;  /* 0x000000263c40723c */ /* 0x040ff00000041840 */
[----:B------:R-:W-:Y:S01]  /*3030*/  HMMA.16816.F32.BF16 R24, R60, R34, R24 ;  /* 0x000000223c18723c */ /* 0x000fe20000041818 */
[----:B------:R-:W-:Y:S01]  /*3040*/  @!P0 CALL.REL.NOINC `(.L_x_1) ;  /* 0x0000001000008944 */ /* 0x000fe20003c00000 */
[----:B------:R-:W-:Y:S06]  /*3050*/  BRA `(.L_x_2) ;  /* 0xffffedb000007947 */ /* 0x000fec000383ffff */
.L_x_1:
[----:B------:R-:W-:-:S06]  /*3060*/  NOP ;  /* 0x0000000000007918 */ /* 0x000fcc0000000000 */
[----:B------:R-:W-:Y:S02]  /*3070*/  F2FP.BF16.PACK_AB R21, R71, R70 ;  /* 0x000000464715723e */ /* 0x000fe400000010ff */
[----:B------:R-:W-:-:S02]  /*3080*/  F2FP.BF16.PACK_AB R69, R69, R68 ;  /* 0x000000444545723e */ /* 0x000fc400000010ff */
[----:B------:R-:W-:Y:S02]  /*3090*/  F2FP.BF16.PACK_AB R17, R103, R102 ;  /* 0x000000666711723e */ /* 0x000fe400000010ff */
[----:B------:R-:W-:Y:S02]  /*30a0*/  F2FP.BF16.PACK_AB R101, R101, R100 ;  /* 0x000000646565723e */ /* 0x000fe400000010ff */
[----:B------:R-:W-:Y:S02]  /*30b0*/  F2FP.BF16.PACK_AB R13, R87, R86 ;  /* 0x00000056570d723e */ /* 0x000fe400000010ff */
[----:B------:R-:W-:Y:S02]  /*30c0*/  F2FP.BF16.PACK_AB R85, R85, R84 ;  /* 0x000000545555723e */ /* 0x000fe400000010ff */
        /* <DEDUP_REMOVED lines=26> */
.L_x_0:
[----:B------:R-:W-:Y:S01]  /*3270*/  BAR.SYNC.DEFER_BLOCKING 0x0 ;  /* 0x0000000000007b1d */ /* 0x000fe20000010000 */
[----:B------:R-:W-:Y:S01]  /*3280*/  IMAD.SHL.U32 R5, R0, 0x200, RZ ;  /* 0x0000020000057824 */ /* 0x000fe200078e00ff */
[----:B------:R-:W-:Y:S01]  /*3290*/  ISETP.GE.AND P0, PT, R4, c[0x0][0x178], PT ;  /* 0x00005e0004007a0c */ /* 0x000fe20003f06270 */
[C---:B------:R-:W-:Y:S01]  /*32a0*/  IMAD.SHL.U32 R6, R0.reuse, 0x20, RZ ;  /* 0x0000002000067824 */ /* 0x040fe200078e00ff */
[----:B------:R-:W-:Y:S01]  /*32b0*/  IADD3 R26, R3, 0x8, RZ ;  /* 0x00000008031a7810 */ /* 0x000fe20007ffe0ff */
[C---:B------:R-:W-:Y:S01]  /*32c0*/  IMAD.SHL.U32 R7, R0.reuse, 0x4, RZ ;  /* 0x0000000400077824 */ /* 0x040fe200078e00ff */
[----:B------:R-:W-:Y:S01]  /*32d0*/  LOP3.LUT R5, R5, 0x3000, RZ, 0xc0, !PT ;  /* 0x0000300005057812 */ /* 0x000fe200078ec0ff */
[C---:B------:R-:W-:Y:S01]  /*32e0*/  IMAD.SHL.U32 R24, R0.reuse, 0x40, RZ ;  /* 0x0000004000187824 */ /* 0x040fe200078e00ff */
[----:B------:R-:W-:Y:S01]  /*32f0*/  ISETP.LT.AND P6, PT, R3, c[0x0][0x17c], !P0 ;  /* 0x00005f0003007a0c */ /* 0x000fe200047c1270 */
[----:B------:R-:W-:Y:S01]  /*3300*/  IMAD.SHL.U32 R0, R0, 0x800, RZ ;  /* 0x0000080000007824 */ /* 0x000fe200078e00ff */
[----:B------:R-:W-:Y:S01]  /*3310*/  LOP3.LUT R6, R5, 0x60, R6, 0xf8, !PT ;  /* 0x0000006005067812 */ /* 0x000fe200078ef806 */
[----:B------:R-:W-:Y:S01]  /*3320*/  IMAD R4, R4, c[0x0][0x194], RZ ;  /* 0x0000650004047a24 */ /* 0x000fe200078e02ff */
[----:B------:R-:W-:-:S02]  /*3330*/  LOP3.LUT R24, R24, 0x800, RZ, 0xc0, !PT ;  /* 0x0000080018187812 */ /* 0x000fc400078ec0ff */
[----:B------:R-:W-:Y:S02]  /*3340*/  LOP3.LUT R7, R6, 0x170, R7, 0x78, !PT ;  /* 0x0000017006077812 */ /* 0x000fe400078e7807 */
[----:B------:R-:W-:Y:S02]  /*3350*/  LOP3.LUT R5, R0, 0x3000, RZ, 0xc0, !PT ;  /* 0x0000300000057812 */ /* 0x000fe400078ec0ff */
[C---:B------:R-:W-:Y:S01]  /*3360*/  IADD3 R0, R3.reuse, 0x2, RZ ;  /* 0x0000000203007810 */ /* 0x040fe20007ffe0ff */
[----:B------:R-:W-:Y:S02]  /*3370*/  IMAD.IADD R7, R24, 0x1, R7 ;  /* 0x0000000118077824 */ /* 0x000fe400078e0207 */
[----:B------:R-:W-:Y:S01]  /*3380*/  IMAD R28, R2, 0x10, R5 ;  /* 0x00000010021c7824 */ /* 0x000fe200078e0205 */
[----:B------:R-:W-:Y:S02]  /*3390*/  IADD3 R2, R3, 0x1, RZ ;  /* 0x0000000103027810 */ /* 0x000fe40007ffe0ff */
[----:B------:R-:W-:Y:S01]  /*33a0*/  STS.128 [R7], R116 ;  /* 0x0000007407007388 */ /* 0x000fe20000000c00 */
[----:B------:R-:W-:-:S02]  /*33b0*/  ISETP.LT.AND P1, PT, R0, c[0x0][0x17c], !P0 ;  /* 0x00005f0000007a0c */ /* 0x000fc40004721270 */
[----:B------:R-:W-:Y:S01]  /*33c0*/  LOP3.LUT R30, R28, 0x20, RZ, 0x3c, !PT ;  /* 0x000000201c1e7812 */ /* 0x000fe200078e3cff */
[----:B------:R-:W-:Y:S01]  /*33d0*/  STS.128 [R7+0x80], R8 ;  /* 0x0000800807007388 */ /* 0x000fe20000000c00 */
[----:B------:R-:W-:Y:S02]  /*33e0*/  ISETP.LT.AND P2, PT, R2, c[0x0][0x17c], !P0 ;  /* 0x00005f0002007a0c */ /* 0x000fe40004741270 */
[----:B------:R-:W-:Y:S01]  /*33f0*/  LEA R2, P3, R4, c[0x0][0x170], 0x1 ;  /* 0x00005c0004027a11 */ /* 0x000fe200078608ff */
[----:B------:R-:W-:Y:S01]  /*3400*/  STS.128 [R7+0x200], R84 ;  /* 0x0002005407007388 */ /* 0x000fe20000000c00 */
[----:B------:R-:W-:Y:S02]  /*3410*/  LOP3.LUT R42, R28, 0x40, RZ, 0x3c, !PT ;  /* 0x000000401c2a7812 */ /* 0x000fe400078e3cff */
[----:B------:R-:W-:Y:S01]  /*3420*/  LEA.HI.X.SX32 R0, R4, c[0x0][0x174], 0x1, P3 ;  /* 0x00005d0004007a11 */ /* 0x000fe200018f0eff */
[----:B------:R0:W-:Y:S01]  /*3430*/  STS.128 [R7+0x280], R12 ;  /* 0x0002800c07007388 */ /* 0x0001e20000000c00 */
[----:B------:R-:W-:-:S03]  /*3440*/  LOP3.LUT R44, R28, 0x60, RZ, 0x3c, !PT ;  /* 0x000000601c2c7812 */ /* 0x000fc600078e3cff */
[----:B------:R-:W-:Y:S04]  /*3450*/  STS.128 [R7+0x400], R100 ;  /* 0x0004006407007388 */ /* 0x000fe80000000c00 */
[----:B------:R1:W-:Y:S04]  /*3460*/  STS.128 [R7+0x480], R16 ;  /* 0x0004801007007388 */ /* 0x0003e80000000c00 */
[----:B------:R-:W-:Y:S04]  /*3470*/  STS.128 [R7+0x600], R68 ;  /* 0x0006004407007388 */ /* 0x000fe80000000c00 */
[----:B------:R2:W-:Y:S01]  /*3480*/  STS.128 [R7+0x680], R20 ;  /* 0x0006801407007388 */ /* 0x0005e20000000c00 */
[C---:B0-----:R-:W-:Y:S01]  /*3490*/  IMAD R15, R3.reuse, c[0x0][0x198], RZ ;  /* 0x00006600030f7a24 */ /* 0x041fe200078e02ff */
[----:B------:R-:W-:-:S02]  /*34a0*/  IADD3 R13, R3, 0x3, RZ ;  /* 0x00000003030d7810 */ /* 0x000fc40007ffe0ff */
[----:B------:R-:W-:Y:S01]  /*34b0*/  BAR.SYNC.DEFER_BLOCKING 0x0 ;  /* 0x0000000000007b1d */ /* 0x000fe20000010000 */
[C---:B------:R-:W-:Y:S02]  /*34c0*/  IADD3 R14, R3.reuse, 0x4, RZ ;  /* 0x00000004030e7810 */ /* 0x040fe40007ffe0ff */
[----:B------:R-:W-:Y:S02]  /*34d0*/  IADD3 R12, R3, 0x5, RZ ;  /* 0x00000005030c7810 */ /* 0x000fe40007ffe0ff */
[----:B-1----:R-:W-:Y:S02]  /*34e0*/  LEA R16, P3, R15, R2, 0x1 ;  /* 0x000000020f107211 */ /* 0x002fe400078608ff */
[----:B------:R-:W-:Y:S02]  /*34f0*/  ISETP.LT.AND P5, PT, R13, c[0x0][0x17c], !P0 ;  /* 0x00005f000d007a0c */ /* 0x000fe400047a1270 */
[C---:B------:R-:W-:Y:S02]  /*3500*/  LEA.HI.X.SX32 R17, R15.reuse, R0, 0x1, P3 ;  /* 0x000000000f117211 */ /* 0x040fe400018f0eff */
[----:B------:R-:W-:-:S02]  /*3510*/  IADD3 R15, R15, c[0x0][0x198], RZ ;  /* 0x000066000f0f7a10 */ /* 0x000fc40007ffe0ff */
[----:B------:R-:W-:Y:S02]  /*3520*/  ISETP.LT.AND P4, PT, R14, c[0x0][0x17c], !P0 ;  /* 0x00005f000e007a0c */ /* 0x000fe40004781270 */
[----:B--2---:R-:W-:Y:S02]  /*3530*/  IADD3 R21, R15, c[0x0][0x198], RZ ;  /* 0x000066000f157a10 */ /* 0x004fe40007ffe0ff */
[----:B------:R-:W-:Y:S02]  /*3540*/  ISETP.LT.AND P3, PT, R12, c[0x0][0x17c], !P0 ;  /* 0x00005f000c007a0c */ /* 0x000fe40004761270 */
[----:B------:R-:W-:Y:S02]  /*3550*/  IADD3 R22, R3, 0x6, RZ ;  /* 0x0000000603167810 */ /* 0x000fe40007ffe0ff */
[----:B------:R-:W-:Y:S01]  /*3560*/  IADD3 R23, R21, c[0x0][0x198], RZ ;  /* 0x0000660015177a10 */ /* 0x000fe20007ffe0ff */
[----:B------:R-:W0:Y:S03]  /*3570*/  LDS.128 R32, [R28] ;  /* 0x000000001c207984 */ /* 0x000e260000000c00 */
[----:B------:R-:W-:Y:S01]  /*3580*/  IADD3 R27, R23, c[0x0][0x198], RZ ;  /* 0x00006600171b7a10 */ /* 0x000fe20007ffe0ff */
[----:B------:R-:W1:Y:S04]  /*3590*/  LDS.128 R8, [R30] ;  /* 0x000000001e087984 */ /* 0x000e680000000c00 */
[----:B------:R-:W2:Y:S04]  /*35a0*/  LDS.128 R4, [R42] ;  /* 0x000000002a047984 */ /* 0x000ea80000000c00 */
[----:B0-----:R0:W-:Y:S01]  /*35b0*/  @P6 STG.E.U16 [R16.64], R32 ;  /* 0x0000002010006986 */ /* 0x0011e2000c101504 */
[----:B------:R-:W-:-:S04]  /*35c0*/  LEA R18, P6, R15, R2, 0x1 ;  /* 0x000000020f127211 */ /* 0x000fc800078c08ff */
[----:B------:R-:W-:Y:S02]  /*35d0*/  LEA.HI.X.SX32 R19, R15, R0, 0x1, P6 ;  /* 0x000000000f137211 */ /* 0x000fe400030f0eff */
[C---:B------:R-:W-:Y:S01]  /*35e0*/  LEA R20, P6, R21.reuse, R2, 0x1 ;  /* 0x0000000215147211 */ /* 0x040fe200078c08ff */
[----:B------:R-:W3:Y:S03]  /*35f0*/  LDS.128 R12, [R44] ;  /* 0x000000002c0c7984 */ /* 0x000ee60000000c00 */
[----:B------:R-:W-:Y:S02]  /*3600*/  LEA.HI.X.SX32 R21, R21, R0, 0x1, P6 ;  /* 0x0000000015157211 */ /* 0x000fe400030f0eff */
[----:B0-----:R-:W-:Y:S02]  /*3610*/  PRMT R17, R32, 0x7632, R17 ;  /* 0x0000763220117816 */ /* 0x001fe40000000011 */
[----:B------:R-:W-:-:S03]  /*3620*/  IADD3 R16, R3, 0x7, RZ ;  /* 0x0000000703107810 */ /* 0x000fc60007ffe0ff */
[----:B------:R-:W-:Y:S01]  /*3630*/  @P2 STG.E.U16 [R18.64], R17 ;  /* 0x0000001112002986 */ /* 0x000fe2000c101504 */
[----:B------:R-:W-:Y:S02]  /*3640*/  ISETP.LT.AND P2, PT, R22, c[0x0][0x17c], !P0 ;  /* 0x00005f0016007a0c */ /* 0x000fe40004741270 */
[C---:B------:R-:W-:Y:S01]  /*3650*/  LEA R22, P6, R23.reuse, R2, 0x1 ;  /* 0x0000000217167211 */ /* 0x040fe200078c08ff */
[----:B-1----:R0:W-:Y:S01]  /*3660*/  @P1 STG.E.U16 [R20.64], R8 ;  /* 0x0000000814001986 */ /* 0x0021e2000c101504 */
[----:B------:R-:W-:Y:S02]  /*3670*/  ISETP.LT.AND P1, PT, R16, c[0x0][0x17c], !P0 ;  /* 0x00005f0010007a0c */ /* 0x000fe40004721270 */
[----:B------:R-:W-:Y:S01]  /*3680*/  LEA.HI.X.SX32 R23, R23, R0, 0x1, P6 ;  /* 0x0000000017177211 */ /* 0x000fe200030f0eff */
[----:B------:R1:W4:Y:S01]  /*3690*/  LDS.128 R16, [R28+0x800] ;  /* 0x000800001c107984 */ /* 0x0003220000000c00 */
[----:B------:R-:W-:-:S04]  /*36a0*/  LEA R24, P6, R27, R2, 0x1 ;  /* 0x000000021b187211 */ /* 0x000fc800078c08ff */
[C---:B------:R-:W-:Y:S02]  /*36b0*/  LEA.HI.X.SX32 R25, R27.reuse, R0, 0x1, P6 ;  /* 0x000000001b197211 */ /* 0x040fe400030f0eff */
[----:B------:R-:W-:Y:S02]  /*36c0*/  IADD3 R27, R27, c[0x0][0x198], RZ ;  /* 0x000066001b1b7a10 */ /* 0x000fe40007ffe0ff */
[----:B0-----:R-:W-:Y:S02]  /*36d0*/  PRMT R21, R8, 0x7632, R21 ;  /* 0x0000763208157816 */ /* 0x001fe40000000015 */
[----:B------:R-:W-:Y:S02]  /*36e0*/  IADD3 R29, R27, c[0x0][0x198], RZ ;  /* 0x000066001b1d7a10 */ /* 0x000fe40007ffe0ff */
[----:B------:R-:W-:Y:S01]  /*36f0*/  IADD3 R8, R3, 0x9, RZ ;  /* 0x0000000903087810 */ /* 0x000fe20007ffe0ff */
[----:B------:R-:W-:Y:S01]  /*3700*/  @P5 STG.E.U16 [R22.64], R21 ;  /* 0x0000001516005986 */ /* 0x000fe2000c101504 */
[----:B------:R-:W-:-:S02]  /*3710*/  ISETP.LT.AND P5, PT, R26, c[0x0][0x17c], !P0 ;  /* 0x00005f001a007a0c */ /* 0x000fc400047a1270 */
[----:B------:R-:W-:Y:S01]  /*3720*/  LEA R26, P6, R27, R2, 0x1 ;  /* 0x000000021b1a7211 */ /* 0x000fe200078c08ff */
[----:B------:R-:W0:Y:S01]  /*3730*/  LDS.128 R20, [R30+0x800] ;  /* 0x000800001e147984 */ /* 0x000e220000000c00 */
[----:B------:R-:W-:Y:S02]  /*3740*/  IADD3 R31, R29, c[0x0][0x198], RZ ;  /* 0x000066001d1f7a10 */ /* 0x000fe40007ffe0ff */
[----:B------:R-:W-:Y:S01]  /*3750*/  LEA.HI.X.SX32 R27, R27, R0, 0x1, P6 ;  /* 0x000000001b1b7211 */ /* 0x000fe200030f0eff */
[----:B--2---:R2:W-:Y:S01]  /*3760*/  @P4 STG.E.U16 [R24.64], R4 ;  /* 0x0000000418004986 */ /* 0x0045e2000c101504 */
[----:B-1----:R-:W-:Y:S02]  /*3770*/  LEA R28, P6, R29, R2, 0x1 ;  /* 0x000000021d1c7211 */ /* 0x002fe400078c08ff */
[----:B------:R-:W-:Y:S02]  /*3780*/  IADD3 R41, R31, c[0x0][0x198], RZ ;  /* 0x000066001f297a10 */ /* 0x000fe40007ffe0ff */
[----:B------:R-:W-:-:S02]  /*3790*/  LEA.HI.X.SX32 R29, R29, R0, 0x1, P6 ;  /* 0x000000001d1d7211 */ /* 0x000fc400030f0eff */
[----:B------:R-:W-:Y:S02]  /*37a0*/  LEA R36, P6, R31, R2, 0x1 ;  /* 0x000000021f247211 */ /* 0x000fe400078c08ff */
[----:B------:R-:W-:Y:S02]  /*37b0*/  ISETP.LT.AND P4, PT, R8, c[0x0][0x17c], !P0 ;  /* 0x00005f0008007a0c */ /* 0x000fe40004781270 */
[----:B------:R-:W-:Y:S02]  /*37c0*/  IADD3 R8, R3, 0xa, RZ ;  /* 0x0000000a03087810 */ /* 0x000fe40007ffe0ff */
[----:B--2---:R-:W-:Y:S02]  /*37d0*/  PRMT R25, R4, 0x7632, R25 ;  /* 0x0000763204197816 */ /* 0x004fe40000000019 */
[----:B------:R-:W-:Y:S02]  /*37e0*/  LEA.HI.X.SX32 R37, R31, R0, 0x1, P6 ;  /* 0x000000001f257211 */ /* 0x000fe400030f0eff */
[----:B------:R-:W-:Y:S01]  /*37f0*/  IADD3 R4, R3, 0xb, RZ ;  /* 0x0000000b03047810 */ /* 0x000fe20007ffe0ff */
[----:B------:R-:W-:Y:S01]  /*3800*/  @P3 STG.E.U16 [R26.64], R25 ;  /* 0x000000191a003986 */ /* 0x000fe2000c101504 */
[----:B------:R-:W-:-:S02]  /*3810*/  LEA R38, P6, R41, R2, 0x1 ;  /* 0x0000000229267211 */ /* 0x000fc400078c08ff */
[----:B------:R-:W-:Y:S01]  /*3820*/  ISETP.LT.AND P3, PT, R8, c[0x0][0x17c], !P0 ;  /* 0x00005f0008007a0c */ /* 0x000fe20004761270 */
[----:B------:R-:W1:Y:S01]  /*3830*/  LDS.128 R24, [R42+0x800] ;  /* 0x000800002a187984 */ /* 0x000e620000000c00 */
[----:B---3--:R-:W-:Y:S02]  /*3840*/  PRMT R8, R12, 0x7632, R8 ;  /* 0x000076320c087816 */ /* 0x008fe40000000008 */
[----:B------:R-:W-:Y:S01]  /*3850*/  LEA.HI.X.SX32 R39, R41, R0, 0x1, P6 ;  /* 0x0000000029277211 */ /* 0x000fe200030f0eff */
[----:B------:R-:W-:Y:S01]  /*3860*/  @P2 STG.E.U16 [R28.64], R12 ;  /* 0x0000000c1c002986 */ /* 0x000fe2000c101504 */
[----:B------:R-:W-:Y:S02]  /*3870*/  ISETP.LT.AND P2, PT, R4, c[0x0][0x17c], !P0 ;  /* 0x00005f0004007a0c */ /* 0x000fe40004741270 */
[----:B------:R-:W-:Y:S01]  /*3880*/  IADD3 R4, R3, 0xc, RZ ;  /* 0x0000000c03047810 */ /* 0x000fe20007ffe0ff */
[----:B------:R-:W2:Y:S01]  /*3890*/  LDS.128 R28, [R44+0x800] ;  /* 0x000800002c1c7984 */ /* 0x000ea20000000c00 */
[----:B------:R-:W-:-:S03]  /*38a0*/  IADD3 R41, R41, c[0x0][0x198], RZ ;  /* 0x0000660029297a10 */ /* 0x000fc60007ffe0ff */
[----:B------:R3:W-:Y:S01]  /*38b0*/  @P1 STG.E.U16 [R36.64], R8 ;  /* 0x0000000824001986 */ /* 0x0007e2000c101504 */
[----:B------:R-:W-:Y:S02]  /*38c0*/  ISETP.LT.AND P1, PT, R4, c[0x0][0x17c], !P0 ;  /* 0x00005f0004007a0c */ /* 0x000fe40004721270 */
[----:B------:R-:W-:Y:S01]  /*38d0*/  LEA R40, P6, R41, R2, 0x1 ;  /* 0x0000000229287211 */ /* 0x000fe200078c08ff */
[----:B----4-:R4:W-:Y:S01]  /*38e0*/  @P5 STG.E.U16 [R38.64], R16 ;  /* 0x0000001026005986 */ /* 0x0109e2000c101504 */
[----:B------:R-:W-:Y:S02]  /*38f0*/  IADD3 R4, R3, 0xd, RZ ;  /* 0x0000000d03047810 */ /* 0x000fe40007ffe0ff */
[C---:B------:R-:W-:Y:S02]  /*3900*/  IADD3 R43, R41.reuse, c[0x0][0x198], RZ ;  /* 0x00006600292b7a10 */ /* 0x040fe40007ffe0ff */
[----:B------:R-:W-:Y:S02]  /*3910*/  LEA.HI.X.SX32 R41, R41, R0, 0x1, P6 ;  /* 0x0000000029297211 */ /* 0x000fe400030f0eff */
[----:B------:R-:W-:-:S02]  /*3920*/  ISETP.LT.AND P5, PT, R4, c[0x0][0x17c], !P0 ;  /* 0x00005f0004007a0c */ /* 0x000fc400047a1270 */
[----:B---3--:R-:W-:Y:S02]  /*3930*/  PRMT R8, R16, 0x7632, R8 ;  /* 0x0000763210087816 */ /* 0x008fe40000000008 */
[----:B------:R-:W-:Y:S02]  /*3940*/  LEA R42, P6, R43, R2, 0x1 ;  /* 0x000000022b2a7211 */ /* 0x000fe400078c08ff */
[----:B------:R-:W-:Y:S01]  /*3950*/  IADD3 R4, R3, 0xe, RZ ;  /* 0x0000000e03047810 */ /* 0x000fe20007ffe0ff */
[----:B------:R3:W-:Y:S01]  /*3960*/  @P4 STG.E.U16 [R40.64], R8 ;  /* 0x0000000828004986 */ /* 0x0007e2000c101504 */
[C---:B------:R-:W-:Y:S02]  /*3970*/  IADD3 R37, R43.reuse, c[0x0][0x198], RZ ;  /* 0x000066002b257a10 */ /* 0x040fe40007ffe0ff */
[----:B------:R-:W-:Y:S02]  /*3980*/  LEA.HI.X.SX32 R43, R43, R0, 0x1, P6 ;  /* 0x000000002b2b7211 */ /* 0x000fe400030f0eff */
[----:B------:R-:W-:-:S02]  /*3990*/  ISETP.LT.AND P4, PT, R4, c[0x0][0x17c], !P0 ;  /* 0x00005f0004007a0c */ /* 0x000fc40004781270 */
[----:B------:R-:W-:Y:S01]  /*39a0*/  LEA R36, P6, R37, R2, 0x1 ;  /* 0x0000000225247211 */ /* 0x000fe200078c08ff */
[----:B0-----:R0:W-:Y:S01]  /*39b0*/  @P3 STG.E.U16 [R42.64], R20 ;  /* 0x000000142a003986 */ /* 0x0011e2000c101504 */
[----:B------:R-:W-:Y:S02]  /*39c0*/  IADD3 R4, R3, 0xf, RZ ;  /* 0x0000000f03047810 */ /* 0x000fe40007ffe0ff */
[C---:B----4-:R-:W-:Y:S02]  /*39d0*/  IADD3 R39, R37.reuse, c[0x0][0x198], RZ ;  /* 0x0000660025277a10 */ /* 0x050fe40007ffe0ff */
[----:B------:R-:W-:Y:S02]  /*39e0*/  LEA.HI.X.SX32 R37, R37, R0, 0x1, P6 ;  /* 0x0000000025257211 */ /* 0x000fe400030f0eff */
[----:B------:R-:W-:Y:S02]  /*39f0*/  PRMT R12, R20, 0x7632, R12 ;  /* 0x00007632140c7816 */ /* 0x000fe4000000000c */
[----:B------:R-:W-:-:S02]  /*3a00*/  ISETP.LT.AND P3, PT, R4, c[0x0][0x17c], !P0 ;  /* 0x00005f0004007a0c */ /* 0x000fc40004761270 */
[----:B------:R-:W-:Y:S01]  /*3a10*/  LEA R38, P6, R39, R2, 0x1 ;  /* 0x0000000227267211 */ /* 0x000fe200078c08ff */
[----:B------:R4:W-:Y:S01]  /*3a20*/  @P2 STG.E.U16 [R36.64], R12 ;  /* 0x0000000c24002986 */ /* 0x0009e2000c101504 */
[----:B------:R-:W-:Y:S02]  /*3a30*/  IADD3 R4, R3, 0x10, RZ ;  /* 0x0000001003047810 */ /* 0x000fe40007ffe0ff */
[C---:B---3--:R-:W-:Y:S02]  /*3a40*/  IADD3 R41, R39.reuse, c[0x0][0x198], RZ ;  /* 0x0000660027297a10 */ /* 0x048fe40007ffe0ff */
[----:B------:R-:W-:Y:S02]  /*3a50*/  LEA.HI.X.SX32 R39, R39, R0, 0x1, P6 ;  /* 0x0000000027277211 */ /* 0x000fe400030f0eff */
[----:B------:R-:W-:Y:S02]  /*3a60*/  ISETP.LT.AND P2, PT, R4, c[0x0][0x17c], !P0 ;  /* 0x00005f0004007a0c */ /* 0x000fe40004741270 */
[----:B------:R-:W-:Y:S01]  /*3a70*/  LEA R40, P6, R41, R2, 0x1 ;  /* 0x0000000229287211 */ /* 0x000fe200078c08ff */
[----:B-1----:R1:W-:Y:S01]  /*3a80*/  @P1 STG.E.U16 [R38.64], R24 ;  /* 0x0000001826001986 */ /* 0x0023e2000c101504 */
[----:B------:R-:W-:-:S02]  /*3a90*/  IADD3 R4, R3, 0x11, RZ ;  /* 0x0000001103047810 */ /* 0x000fc40007ffe0ff */
[C---:B0-----:R-:W-:Y:S02]  /*3aa0*/  IADD3 R43, R41.reuse, c[0x0][0x198], RZ ;  /* 0x00006600292b7a10 */ /* 0x041fe40007ffe0ff */
[----:B------:R-:W-:Y:S02]  /*3ab0*/  LEA.HI.X.SX32 R41, R41, R0, 0x1, P6 ;  /* 0x0000000029297211 */ /* 0x000fe400030f0eff */
[----:B------:R-:W-:Y:S02]  /*3ac0*/  PRMT R20, R24, 0x7632, R20 ;  /* 0x0000763218147816 */ /* 0x000fe40000000014 */
[----:B------:R-:W-:Y:S02]  /*3ad0*/  ISETP.LT.AND P1, PT, R4, c[0x0][0x17c], !P0 ;  /* 0x00005f0004007a0c */ /* 0x000fe40004721270 */
[----:B------:R-:W-:Y:S01]  /*3ae0*/  LEA R42, P6, R43, R2, 0x1 ;  /* 0x000000022b2a7211 */ /* 0x000fe200078c08ff */
[----:B------:R0:W-:Y:S01]  /*3af0*/  @P5 STG.E.U16 [R40.64], R20 ;  /* 0x0000001428005986 */ /* 0x0001e2000c101504 */
[----:B------:R-:W-:-:S02]  /*3b00*/  IADD3 R4, R3, 0x12, RZ ;  /* 0x0000001203047810 */ /* 0x000fc40007ffe0ff */
[C---:B----4-:R-:W-:Y:S02]  /*3b10*/  IADD3 R37, R43.reuse, c[0x0][0x198], RZ ;  /* 0x000066002b257a10 */ /* 0x050fe40007ffe0ff */
[----:B------:R-:W-:Y:S02]  /*3b20*/  LEA.HI.X.SX32 R43, R43, R0, 0x1, P6 ;  /* 0x000000002b2b7211 */ /* 0x000fe400030f0eff */
[----:B------:R-:W-:Y:S02]  /*3b30*/  ISETP.LT.AND P5, PT, R4, c[0x0][0x17c], !P0 ;  /* 0x00005f0004007a0c */ /* 0x000fe400047a1270 */
[----:B------:R-:W-:Y:S01]  /*3b40*/  LEA R36, P6, R37, R2, 0x1 ;  /* 0x0000000225247211 */ /* 0x000fe200078c08ff */
[----:B--2---:R2:W-:Y:S01]  /*3b50*/  @P4 STG.E.U16 [R42.64], R28 ;  /* 0x0000001c2a004986 */ /* 0x0045e2000c101504 */
[----:B------:R-:W-:Y:S02]  /*3b60*/  IADD3 R4, R3, 0x13, RZ ;  /* 0x0000001303047810 */ /* 0x000fe40007ffe0ff */
[----:B-1----:R-:W-:-:S02]  /*3b70*/  IADD3 R39, R37, c[0x0][0x198], RZ ;  /* 0x0000660025277a10 */ /* 0x002fc40007ffe0ff */
[----:B------:R-:W-:Y:S02]  /*3b80*/  LEA.HI.X.SX32 R37, R37, R0, 0x1, P6 ;  /* 0x0000000025257211 */ /* 0x000fe400030f0eff */
[----:B------:R-:W-:Y:S02]  /*3b90*/  PRMT R8, R28, 0x7632, R8 ;  /* 0x000076321c087816 */ /* 0x000fe40000000008 */
[----:B------:R-:W-:Y:S02]  /*3ba0*/  ISETP.LT.AND P4, PT, R4, c[0x0][0x17c], !P0 ;  /* 0x00005f0004007a0c */ /* 0x000fe40004781270 */
[----:B------:R-:W-:Y:S01]  /*3bb0*/  LEA R38, P6, R39, R2, 0x1 ;  /* 0x0000000227267211 */ /* 0x000fe200078c08ff */
[----:B------:R1:W-:Y:S01]  /*3bc0*/  @P3 STG.E.U16 [R36.64], R8 ;  /* 0x0000000824003986 */ /* 0x0003e2000c101504 */
[----:B------:R-:W-:Y:S02]  /*3bd0*/  IADD3 R4, R3, 0x14, RZ ;  /* 0x0000001403047810 */ /* 0x000fe40007ffe0ff */
[----:B0-----:R-:W-:-:S02]  /*3be0*/  IADD3 R41, R39, c[0x0][0x198], RZ ;  /* 0x0000660027297a10 */ /* 0x001fc40007ffe0ff */
[----:B------:R-:W-:Y:S02]  /*3bf0*/  LEA.HI.X.SX32 R39, R39, R0, 0x1, P6 ;  /* 0x0000000027277211 */ /* 0x000fe400030f0eff */
[----:B------:R-:W-:Y:S02]  /*3c00*/  ISETP.LT.AND P3, PT, R4, c[0x0][0x17c], !P0 ;  /* 0x00005f0004007a0c */ /* 0x000fe40004761270 */
[----:B------:R-:W-:Y:S01]  /*3c10*/  LEA R40, P6, R41, R2, 0x1 ;  /* 0x0000000229287211 */ /* 0x000fe200078c08ff */
[----:B------:R0:W-:Y:S01]  /*3c20*/  @P2 STG.E.U16 [R38.64], R33 ;  /* 0x0000002126002986 */ /* 0x0001e2000c101504 */
[----:B------:R-:W-:Y:S02]  /*3c30*/  IADD3 R4, R3, 0x15, RZ ;  /* 0x0000001503047810 */ /* 0x000fe40007ffe0ff */
[C---:B--2---:R-:W-:Y:S02]  /*3c40*/  IADD3 R43, R41.reuse, c[0x0][0x198], RZ ;  /* 0x00006600292b7a10 */ /* 0x044fe40007ffe0ff */
[----:B------:R-:W-:-:S02]  /*3c50*/  LEA.HI.X.SX32 R41, R41, R0, 0x1, P6 ;  /* 0x0000000029297211 */ /* 0x000fc400030f0eff */
[----:B------:R-:W-:Y:S02]  /*3c60*/  PRMT R20, R33, 0x7632, R20 ;  /* 0x0000763221147816 */ /* 0x000fe40000000014 */
[----:B------:R-:W-:Y:S02]  /*3c70*/  ISETP.LT.AND P2, PT, R4, c[0x0][0x17c], !P0 ;  /* 0x00005f0004007a0c */ /* 0x000fe40004741270 */
[----:B------:R-:W-:Y:S01]  /*3c80*/  LEA R42, P6, R43, R2, 0x1 ;  /* 0x000000022b2a7211 */ /* 0x000fe200078c08ff */
[----:B------:R2:W-:Y:S01]  /*3c90*/  @P1 STG.E.U16 [R40.64], R20 ;  /* 0x0000001428001986 */ /* 0x0005e2000c101504 */
[----:B------:R-:W-:Y:S02]  /*3ca0*/  IADD3 R4, R3, 0x16, RZ ;  /* 0x0000001603047810 */ /* 0x000fe40007ffe0ff */
[C---:B-1----:R-:W-:Y:S02]  /*3cb0*/  IADD3 R37, R43.reuse, c[0x0][0x198], RZ ;  /* 0x000066002b257a10 */ /* 0x042fe40007ffe0ff */
[----:B------:R-:W-:-:S02]  /*3cc0*/  LEA.HI.X.SX32 R43, R43, R0, 0x1, P6 ;  /* 0x000000002b2b7211 */ /* 0x000fc400030f0eff */
[----:B------:R-:W-:Y:S02]  /*3cd0*/  ISETP.LT.AND P1, PT, R4, c[0x0][0x17c], !P0 ;  /* 0x00005f0004007a0c */ /* 0x000fe40004721270 */
[----:B------:R-:W-:Y:S01]  /*3ce0*/  LEA R36, P6, R37, R2, 0x1 ;  /* 0x0000000225247211 */ /* 0x000fe200078c08ff */
[----:B------:R1:W-:Y:S01]  /*3cf0*/  @P5 STG.E.U16 [R42.64], R9 ;  /* 0x000000092a005986 */ /* 0x0003e2000c101504 */
[----:B------:R-:W-:Y:S02]  /*3d00*/  IADD3 R4, R3, 0x17, RZ ;  /* 0x0000001703047810 */ /* 0x000fe40007ffe0ff */
[C---:B0-----:R-:W-:Y:S02]  /*3d10*/  IADD3 R33, R37.reuse, c[0x0][0x198], RZ ;  /* 0x0000660025217a10 */ /* 0x041fe40007ffe0ff */
[----:B------:R-:W-:Y:S02]  /*3d20*/  LEA.HI.X.SX32 R37, R37, R0, 0x1, P6 ;  /* 0x0000000025257211 */ /* 0x000fe400030f0eff */
[----:B------:R-:W-:-:S02]  /*3d30*/  PRMT R12, R9, 0x7632, R12 ;  /* 0x00007632090c7816 */ /* 0x000fc4000000000c */
[----:B------:R-:W-:Y:S02]  /*3d40*/  ISETP.LT.AND P5, PT, R4, c[0x0][0x17c], !P0 ;  /* 0x00005f0004007a0c */ /* 0x000fe400047a1270 */
[----:B------:R-:W-:Y:S01]  /*3d50*/  LEA R32, P6, R33, R2, 0x1 ;  /* 0x0000000221207211 */ /* 0x000fe200078c08ff */
[----:B------:R0:W-:Y:S01]  /*3d60*/  @P4 STG.E.U16 [R36.64], R12 ;  /* 0x0000000c24004986 */ /* 0x0001e2000c101504 */
[----:B------:R-:W-:Y:S02]  /*3d70*/  IADD3 R4, R3, 0x18, RZ ;  /* 0x0000001803047810 */ /* 0x000fe40007ffe0ff */
[C---:B------:R-:W-:Y:S02]  /*3d80*/  IADD3 R39, R33.reuse, c[0x0][0x198], RZ ;  /* 0x0000660021277a10 */ /* 0x040fe40007ffe0ff */
[----:B------:R-:W-:Y:S02]  /*3d90*/  LEA.HI.X.SX32 R33, R33, R0, 0x1, P6 ;  /* 0x0000000021217211 */ /* 0x000fe400030f0eff */
[----:B------:R-:W-:-:S02]  /*3da0*/  ISETP.LT.AND P4, PT, R4, c[0x0][0x17c], !P0 ;  /* 0x00005f0004007a0c */ /* 0x000fc40004781270 */
[----:B------:R-:W-:Y:S01]  /*3db0*/  LEA R8, P6, R39, R2, 0x1 ;  /* 0x0000000227087211 */ /* 0x000fe200078c08ff */
[----:B------:R3:W-:Y:S01]  /*3dc0*/  @P3 STG.E.U16 [R32.64], R5 ;  /* 0x0000000520003986 */ /* 0x0007e2000c101504 */
[----:B------:R-:W-:Y:S02]  /*3dd0*/  IADD3 R4, R3, 0x19, RZ ;  /* 0x0000001903047810 */ /* 0x000fe40007ffe0ff */
[C---:B--2---:R-:W-:Y:S02]  /*3de0*/  IADD3 R41, R39.reuse, c[0x0][0x198], RZ ;  /* 0x0000660027297a10 */ /* 0x044fe40007ffe0ff */
[----:B-1----:R-:W-:Y:S02]  /*3df0*/  LEA.HI.X.SX32 R9, R39, R0, 0x1, P6 ;  /* 0x0000000027097211 */ /* 0x002fe400030f0eff */
[----:B------:R-:W-:Y:S02]  /*3e00*/  PRMT R16, R5, 0x7632, R16 ;  /* 0x0000763205107816 */ /* 0x000fe40000000010 */
[----:B------:R-:W-:-:S02]  /*3e10*/  ISETP.LT.AND P3, PT, R4, c[0x0][0x17c], !P0 ;  /* 0x00005f0004007a0c */ /* 0x000fc40004761270 */
[----:B------:R-:W-:Y:S01]  /*3e20*/  LEA R38, P6, R41, R2, 0x1 ;  /* 0x0000000229267211 */ /* 0x000fe200078c08ff */
[----:B------:R1:W-:Y:S01]  /*3e30*/  @P2 STG.E.U16 [R8.64], R16 ;  /* 0x0000001008002986 */ /* 0x0003e2000c101504 */
[----:B------:R-:W-:Y:S02]  /*3e40*/  IADD3 R4, R3, 0x1a, RZ ;  /* 0x0000001a03047810 */ /* 0x000fe40007ffe0ff */
[C---:B0-----:R-:W-:Y:S02]  /*3e50*/  IADD3 R37, R41.reuse, c[0x0][0x198], RZ ;  /* 0x0000660029257a10 */ /* 0x041fe40007ffe0ff */
[----:B------:R-:W-:Y:S02]  /*3e60*/  LEA.HI.X.SX32 R39, R41, R0, 0x1, P6 ;  /* 0x0000000029277211 */ /* 0x000fe400030f0eff */
[----:B------:R-:W-:Y:S02]  /*3e70*/  ISETP.LT.AND P2, PT, R4, c[0x0][0x17c], !P0 ;  /* 0x00005f0004007a0c */ /* 0x000fe40004741270 */
[----:B------:R-:W-:Y:S01]  /*3e80*/  LEA R36, P6, R37, R2, 0x1 ;  /* 0x0000000225247211 */ /* 0x000fe200078c08ff */
[----:B------:R0:W-:Y:S01]  /*3e90*/  @P1 STG.E.U16 [R38.64], R13 ;  /* 0x0000000d26001986 */ /* 0x0001e2000c101504 */
[----:B------:R-:W-:-:S02]  /*3ea0*/  IADD3 R4, R3, 0x1b, RZ ;  /* 0x0000001b03047810 */ /* 0x000fc40007ffe0ff */
[C---:B---3--:R-:W-:Y:S02]  /*3eb0*/  IADD3 R5, R37.reuse, c[0x0][0x198], RZ ;  /* 0x0000660025057a10 */ /* 0x048fe40007ffe0ff */
[----:B------:R-:W-:Y:S02]  /*3ec0*/  LEA.HI.X.SX32 R37, R37, R0, 0x1, P6 ;  /* 0x0000000025257211 */ /* 0x000fe400030f0eff */
[----:B------:R-:W-:Y:S02]  /*3ed0*/  ISETP.LT.AND P1, PT, R4, c[0x0][0x17c], !P0 ;  /* 0x00005f0004007a0c */ /* 0x000fe40004721270 */
[----:B------:R-:W-:Y:S02]  /*3ee0*/  LEA R4, P6, R5, R2, 0x1 ;  /* 0x0000000205047211 */ /* 0x000fe400078c08ff */
[----:B------:R-:W-:Y:S02]  /*3ef0*/  PRMT R20, R13, 0x7632, R20 ;  /* 0x000076320d147816 */ /* 0x000fe40000000014 */
[----:B------:R-:W-:-:S02]  /*3f00*/  IADD3 R33, R5, c[0x0][0x198], RZ ;  /* 0x0000660005217a10 */ /* 0x000fc40007ffe0ff */
[----:B------:R-:W-:Y:S01]  /*3f10*/  LEA.HI.X.SX32 R5, R5, R0, 0x1, P6 ;  /* 0x0000000005057211 */ /* 0x000fe200030f0eff */
[----:B------:R2:W-:Y:S01]  /*3f20*/  @P5 STG.E.U16 [R36.64], R20 ;  /* 0x0000001424005986 */ /* 0x0005e2000c101504 */
[C---:B-1----:R-:W-:Y:S02]  /*3f30*/  IADD3 R9, R3.reuse, 0x1d, RZ ;  /* 0x0000001d03097810 */ /* 0x042fe40007ffe0ff */
[----:B------:R-:W-:Y:S01]  /*3f40*/  IADD3 R12, R3, 0x1c, RZ ;  /* 0x0000001c030c7810 */ /* 0x000fe20007ffe0ff */
[----:B------:R1:W-:Y:S01]  /*3f50*/  @P4 STG.E.U16 [R4.64], R17 ;  /* 0x0000001104004986 */ /* 0x0003e2000c101504 */
[C---:B------:R-:W-:Y:S02]  /*3f60*/  LEA R8, P6, R33.reuse, R2, 0x1 ;  /* 0x0000000221087211 */ /* 0x040fe400078c08ff */
[----:B0-----:R-:W-:Y:S02]  /*3f70*/  IADD3 R13, R33, c[0x0][0x198], RZ ;  /* 0x00006600210d7a10 */ /* 0x001fe40007ffe0ff */
[----:B------:R-:W-:-:S02]  /*3f80*/  ISETP.LT.AND P4, PT, R9, c[0x0][0x17c], !P0 ;  /* 0x00005f0009007a0c */ /* 0x000fc40004781270 */
[----:B------:R-:W-:Y:S02]  /*3f90*/  ISETP.LT.AND P5, PT, R12, c[0x0][0x17c], !P0 ;  /* 0x00005f000c007a0c */ /* 0x000fe400047a1270 */
[----:B------:R-:W-:Y:S02]  /*3fa0*/  LEA.HI.X.SX32 R9, R33, R0, 0x1, P6 ;  /* 0x0000000021097211 */ /* 0x000fe400030f0eff */
[C---:B------:R-:W-:Y:S02]  /*3fb0*/  LEA R12, P6, R13.reuse, R2, 0x1 ;  /* 0x000000020d0c7211 */ /* 0x040fe400078c08ff */
[----:B------:R-:W-:Y:S02]  /*3fc0*/  IADD3 R33, R13, c[0x0][0x198], RZ ;  /* 0x000066000d217a10 */ /* 0x000fe40007ffe0ff */
[----:B--2---:R-:W-:Y:S02]  /*3fd0*/  PRMT R20, R17, 0x7632, R20 ;  /* 0x0000763211147816 */ /* 0x004fe40000000014 */
[----:B------:R-:W-:-:S02]  /*3fe0*/  LEA.HI.X.SX32 R13, R13, R0, 0x1, P6 ;  /* 0x000000000d0d7211 */ /* 0x000fc400030f0eff */
[----:B------:R-:W-:Y:S01]  /*3ff0*/  LEA R32, P6, R33, R2, 0x1 ;  /* 0x0000000221207211 */ /* 0x000fe200078c08ff */
[----:B------:R0:W-:Y:S01]  /*4000*/  @P3 STG.E.U16 [R8.64], R20 ;  /* 0x0000001408003986 */ /* 0x0001e2000c101504 */
[----:B-1----:R-:W-:Y:S02]  /*4010*/  IADD3 R4, R3, 0x1f, RZ ;  /* 0x0000001f03047810 */ /* 0x002fe40007ffe0ff */
[C---:B------:R-:W-:Y:S01]  /*4020*/  IADD3 R5, R33.reuse, c[0x0][0x198], RZ ;  /* 0x0000660021057a10 */ /* 0x040fe20007ffe0ff */
[----:B------:R1:W-:Y:S01]  /*4030*/  @P2 STG.E.U16 [R12.64], R21 ;  /* 0x000000150c002986 */ /* 0x0003e2000c101504 */
[----:B------:R-:W-:Y:S02]  /*4040*/  LEA.HI.X.SX32 R33, R33, R0, 0x1, P6 ;  /* 0x0000000021217211 */ /* 0x000fe400030f0eff */
[----:B------:R-:W-:Y:S02]  /*4050*/  ISETP.LT.AND P2, PT, R4, c[0x0][0x17c], !P0 ;  /* 0x00005f0004007a0c */ /* 0x000fe40004741270 */
[----:B------:R-:W-:-:S02]  /*4060*/  LEA R4, P6, R5, R2, 0x1 ;  /* 0x0000000205047211 */ /* 0x000fc400078c08ff */
[----:B------:R-:W-:Y:S02]  /*4070*/  IADD3 R16, R3, 0x1e, RZ ;  /* 0x0000001e03107810 */ /* 0x000fe40007ffe0ff */
[----:B------:R-:W-:Y:S02]  /*4080*/  PRMT R24, R21, 0x7632, R24 ;  /* 0x0000763215187816 */ /* 0x000fe40000000018 */
[C---:B------:R-:W-:Y:S02]  /*4090*/  IADD3 R17, R5.reuse, c[0x0][0x198], RZ ;  /* 0x0000660005117a10 */ /* 0x040fe40007ffe0ff */
[----:B------:R-:W-:Y:S01]  /*40a0*/  LEA.HI.X.SX32 R5, R5, R0, 0x1, P6 ;  /* 0x0000000005057211 */ /* 0x000fe200030f0eff */
[----:B------:R-:W-:Y:S01]  /*40b0*/  @P1 STG.E.U16 [R32.64], R24 ;  /* 0x0000001820001986 */ /* 0x000fe2000c101504 */
[----:B0-----:R-:W-:Y:S02]  /*40c0*/  IADD3 R9, R3, 0x21, RZ ;  /* 0x0000002103097810 */ /* 0x001fe40007ffe0ff */
[----:B------:R-:W-:Y:S01]  /*40d0*/  ISETP.LT.AND P3, PT, R16, c[0x0][0x17c], !P0 ;  /* 0x00005f0010007a0c */ /* 0x000fe20004761270 */
[----:B------:R0:W-:Y:S01]  /*40e0*/  @P5 STG.E.U16 [R4.64], R25 ;  /* 0x0000001904005986 */ /* 0x0001e2000c101504 */
[----:B------:R-:W-:-:S02]  /*40f0*/  LEA R8, P6, R17, R2, 0x1 ;  /* 0x0000000211087211 */ /* 0x000fc400078c08ff */
[----:B------:R-:W-:Y:S02]  /*4100*/  IADD3 R16, R3, 0x20, RZ ;  /* 0x0000002003107810 */ /* 0x000fe40007ffe0ff */
[----:B-1----:R-:W-:Y:S02]  /*4110*/  IADD3 R13, R17, c[0x0][0x198], RZ ;  /* 0x00006600110d7a10 */ /* 0x002fe40007ffe0ff */
[----:B------:R-:W-:Y:S02]  /*4120*/  ISETP.LT.AND P5, PT, R9, c[0x0][0x17c], !P0 ;  /* 0x00005f0009007a0c */ /* 0x000fe400047a1270 */
[----:B------:R-:W-:Y:S02]  /*4130*/  LEA.HI.X.SX32 R9, R17, R0, 0x1, P6 ;  /* 0x0000000011097211 */ /* 0x000fe400030f0eff */
[----:B------:R-:W-:Y:S02]  /*4140*/  PRMT R21, R25, 0x7632, R21 ;  /* 0x0000763219157816 */ /* 0x000fe40000000015 */
[----:B------:R-:W-:-:S02]  /*4150*/  ISETP.LT.AND P1, PT, R16, c[0x0][0x17c], !P0 ;  /* 0x00005f0010007a0c */ /* 0x000fc40004721270 */
[----:B------:R-:W-:Y:S01]  /*4160*/  LEA R12, P6, R13, R2, 0x1 ;  /* 0x000000020d0c7211 */ /* 0x000fe200078c08ff */
[----:B------:R1:W-:Y:S01]  /*4170*/  @P4 STG.E.U16 [R8.64], R21 ;  /* 0x0000001508004986 */ /* 0x0003e2000c101504 */
[----:B------:R-:W-:Y:S02]  /*4180*/  IADD3 R16, R3, 0x22, RZ ;  /* 0x0000002203107810 */ /* 0x000fe40007ffe0ff */
[C---:B------:R-:W-:Y:S02]  /*4190*/  IADD3 R17, R13.reuse, c[0x0][0x198], RZ ;  /* 0x000066000d117a10 */ /* 0x040fe40007ffe0ff */
[----:B------:R-:W-:Y:S02]  /*41a0*/  LEA.HI.X.SX32 R13, R13, R0, 0x1, P6 ;  /* 0x000000000d0d7211 */ /* 0x000fe400030f0eff */
[----:B------:R-:W-:Y:S02]  /*41b0*/  ISETP.LT.AND P4, PT, R16, c[0x0][0x17c], !P0 ;  /* 0x00005f0010007a0c */ /* 0x000fe40004781270 */
[----:B------:R-:W-:Y:S01]  /*41c0*/  LEA R16, P6, R17, R2, 0x1 ;  /* 0x0000000211107211 */ /* 0x000fe200078c08ff */
[----:B------:R2:W-:Y:S01]  /*41d0*/  @P3 STG.E.U16 [R12.64], R29 ;  /* 0x0000001d0c003986 */ /* 0x0005e2000c101504 */
[----:B0-----:R-:W-:-:S02]  /*41e0*/  IADD3 R4, R3, 0x23, RZ ;  /* 0x0000002303047810 */ /* 0x001fc40007ffe0ff */
[C---:B------:R-:W-:Y:S02]  /*41f0*/  IADD3 R5, R17.reuse, c[0x0][0x198], RZ ;  /* 0x0000660011057a10 */ /* 0x040fe40007ffe0ff */
[----:B------:R-:W-:Y:S02]  /*4200*/  LEA.HI.X.SX32 R17, R17, R0, 0x1, P6 ;  /* 0x0000000011117211 */ /* 0x000fe400030f0eff */
[----:B------:R-:W-:Y:S02]  /*4210*/  ISETP.LT.AND P3, PT, R4, c[0x0][0x17c], !P0 ;  /* 0x00005f0004007a0c */ /* 0x000fe40004761270 */
[----:B------:R-:W-:Y:S02]  /*4220*/  LEA R4, P6, R5, R2, 0x1 ;  /* 0x0000000205047211 */ /* 0x000fe400078c08ff */
[----:B------:R-:W-:Y:S02]  /*4230*/  PRMT R24, R29, 0x7632, R24 ;  /* 0x000076321d187816 */ /* 0x000fe40000000018 */
[----:B-1----:R-:W-:-:S02]  /*4240*/  IADD3 R21, R5, c[0x0][0x198], RZ ;  /* 0x0000660005157a10 */ /* 0x002fc40007ffe0ff */
[----:B------:R-:W-:Y:S01]  /*4250*/  LEA.HI.X.SX32 R5, R5, R0, 0x1, P6 ;  /* 0x0000000005057211 */ /* 0x000fe200030f0eff */
[----:B------:R0:W-:Y:S01]  /*4260*/  @P2 STG.E.U16 [R16.64], R24 ;  /* 0x0000001810002986 */ /* 0x0001e2000c101504 */
[----:B------:R-:W-:Y:S02]  /*4270*/  IADD3 R9, R3, 0x25, RZ ;  /* 0x0000002503097810 */ /* 0x000fe40007ffe0ff */
[C---:B------:R-:W-:Y:S01]  /*4280*/  LEA R8, P6, R21.reuse, R2, 0x1 ;  /* 0x0000000215087211 */ /* 0x040fe200078c08ff */
[----:B------:R1:W-:Y:S01]  /*4290*/  @P1 STG.E.U16 [R4.64], R34 ;  /* 0x0000002204001986 */ /* 0x0003e2000c101504 */
[----:B--2---:R-:W-:Y:S02]  /*42a0*/  IADD3 R13, R21, c[0x0][0x198], RZ ;  /* 0x00006600150d7a10 */ /* 0x004fe40007ffe0ff */
[----:B------:R-:W-:Y:S02]  /*42b0*/  ISETP.LT.AND P1, PT, R9, c[0x0][0x17c], !P0 ;  /* 0x00005f0009007a0c */ /* 0x000fe40004721270 */
[----:B------:R-:W-:-:S02]  /*42c0*/  LEA.HI.X.SX32 R9, R21, R0, 0x1, P6 ;  /* 0x0000000015097211 */ /* 0x000fc400030f0eff */
[----:B------:R-:W-:Y:S02]  /*42d0*/  PRMT R21, R34, 0x7632, R21 ;  /* 0x0000763222157816 */ /* 0x000fe40000000015 */
[----:B------:R-:W-:Y:S02]  /*42e0*/  LEA R12, P6, R13, R2, 0x1 ;  /* 0x000000020d0c7211 */ /* 0x000fe400078c08ff */
[----:B0-----:R-:W-:Y:S01]  /*42f0*/  IADD3 R16, R3, 0x26, RZ ;  /* 0x0000002603107810 */ /* 0x001fe20007ffe0ff */
[----:B------:R0:W-:Y:S01]  /*4300*/  @P5 STG.E.U16 [R8.64], R21 ;  /* 0x0000001508005986 */ /* 0x0001e2000c101504 */
[----:B------:R-:W-:Y:S02]  /*4310*/  IADD3 R17, R13, c[0x0][0x198], RZ ;  /* 0x000066000d117a10 */ /* 0x000fe40007ffe0ff */
[----:B------:R-:W-:Y:S02]  /*4320*/  IADD3 R20, R3, 0x24, RZ ;  /* 0x0000002403147810 */ /* 0x000fe40007ffe0ff */
[----:B------:R-:W-:-:S02]  /*4330*/  LEA.HI.X.SX32 R13, R13, R0, 0x1, P6 ;  /* 0x000000000d0d7211 */ /* 0x000fc400030f0eff */
[----:B------:R-:W-:Y:S02]  /*4340*/  ISETP.LT.AND P5, PT, R16, c[0x0][0x17c], !P0 ;  /* 0x00005f0010007a0c */ /* 0x000fe400047a1270 */
[----:B------:R-:W-:Y:S01]  /*4350*/  LEA R16, P6, R17, R2, 0x1 ;  /* 0x0000000211107211 */ /* 0x000fe200078c08ff */
[----:B------:R2:W-:Y:S01]  /*4360*/  @P4 STG.E.U16 [R12.64], R10 ;  /* 0x0000000a0c004986 */ /* 0x0005e2000c101504 */
[----:B-1----:R-:W-:Y:S02]  /*4370*/  IADD3 R4, R3, 0x27, RZ ;  /* 0x0000002703047810 */ /* 0x002fe40007ffe0ff */
[----:B------:R-:W-:Y:S02]  /*4380*/  ISETP.LT.AND P2, PT, R20, c[0x0][0x17c], !P0 ;  /* 0x00005f0014007a0c */ /* 0x000fe40004741270 */
[C---:B------:R-:W-:Y:S02]  /*4390*/  IADD3 R5, R17.reuse, c[0x0][0x198], RZ ;  /* 0x0000660011057a10 */ /* 0x040fe40007ffe0ff */
[----:B------:R-:W-:-:S02]  /*43a0*/  LEA.HI.X.SX32 R17, R17, R0, 0x1, P6 ;  /* 0x0000000011117211 */ /* 0x000fc400030f0eff */
[----:B------:R-:W-:Y:S02]  /*43b0*/  ISETP.LT.AND P4, PT, R4, c[0x0][0x17c], !P0 ;  /* 0x00005f0004007a0c */ /* 0x000fe40004781270 */
[C---:B------:R-:W-:Y:S02]  /*43c0*/  LEA R4, P6, R5.reuse, R2, 0x1 ;  /* 0x0000000205047211 */ /* 0x040fe400078c08ff */
[----:B------:R-:W-:Y:S02]  /*43d0*/  PRMT R24, R10, 0x7632, R24 ;  /* 0x000076320a187816 */ /* 0x000fe40000000018 */
[C---:B0-----:R-:W-:Y:S02]  /*43e0*/  IADD3 R21, R5.reuse, c[0x0][0x198], RZ ;  /* 0x0000660005157a10 */ /* 0x041fe40007ffe0ff */
[----:B------:R-:W-:Y:S01]  /*43f0*/  LEA.HI.X.SX32 R5, R5, R0, 0x1, P6 ;  /* 0x0000000005057211 */ /* 0x000fe200030f0eff */
[----:B------:R0:W-:Y:S01]  /*4400*/  @P3 STG.E.U16 [R16.64], R24 ;  /* 0x0000001810003986 */ /* 0x0001e2000c101504 */
[----:B------:R-:W-:-:S02]  /*4410*/  IADD3 R9, R3, 0x29, RZ ;  /* 0x0000002903097810 */ /* 0x000fc40007ffe0ff */
[C---:B------:R-:W-:Y:S01]  /*4420*/  LEA R8, P6, R21.reuse, R2, 0x1 ;  /* 0x0000000215087211 */ /* 0x040fe200078c08ff */
[----:B------:R1:W-:Y:S01]  /*4430*/  @P2 STG.E.U16 [R4.64], R6 ;  /* 0x0000000604002986 */ /* 0x0003e2000c101504 */
[----:B--2---:R-:W-:Y:S02]  /*4440*/  IADD3 R13, R21, c[0x0][0x198], RZ ;  /* 0x00006600150d7a10 */ /* 0x004fe40007ffe0ff */
[----:B------:R-:W-:Y:S02]  /*4450*/  IADD3 R20, R3, 0x28, RZ ;  /* 0x0000002803147810 */ /* 0x000fe40007ffe0ff */
[----:B------:R-:W-:Y:S02]  /*4460*/  ISETP.LT.AND P2, PT, R9, c[0x0][0x17c], !P0 ;  /* 0x00005f0009007a0c */ /* 0x000fe40004741270 */
[----:B------:R-:W-:Y:S02]  /*4470*/  LEA.HI.X.SX32 R9, R21, R0, 0x1, P6 ;  /* 0x0000000015097211 */ /* 0x000fe400030f0eff */
[----:B------:R-:W-:-:S02]  /*4480*/  LEA R12, P6, R13, R2, 0x1 ;  /* 0x000000020d0c7211 */ /* 0x000fc400078c08ff */
[----:B------:R-:W-:Y:S02]  /*4490*/  ISETP.LT.AND P3, PT, R20, c[0x0][0x17c], !P0 ;  /* 0x00005f0014007a0c */ /* 0x000fe40004761270 */
[C---:B0-----:R-:W-:Y:S02]  /*44a0*/  IADD3 R17, R13.reuse, c[0x0][0x198], RZ ;  /* 0x000066000d117a10 */ /* 0x041fe40007ffe0ff */
[----:B------:R-:W-:Y:S02]  /*44b0*/  PRMT R20, R6, 0x7632, R20 ;  /* 0x0000763206147816 */ /* 0x000fe40000000014 */
[----:B------:R-:W-:Y:S02]  /*44c0*/  LEA.HI.X.SX32 R13, R13, R0, 0x1, P6 ;  /* 0x000000000d0d7211 */ /* 0x000fe400030f0eff */
[----:B------:R-:W-:Y:S01]  /*44d0*/  LEA R16, P6, R17, R2, 0x1 ;  /* 0x0000000211107211 */ /* 0x000fe200078c08ff */
[----:B------:R0:W-:Y:S01]  /*44e0*/  @P1 STG.E.U16 [R8.64], R20 ;  /* 0x0000001408001986 */ /* 0x0001e2000c101504 */
[----:B-1----:R-:W-:-:S02]  /*44f0*/  IADD3 R4, R3, 0x2b, RZ ;  /* 0x0000002b03047810 */ /* 0x002fc40007ffe0ff */
[C---:B------:R-:W-:Y:S01]  /*4500*/  IADD3 R5, R17.reuse, c[0x0][0x198], RZ ;  /* 0x0000660011057a10 */ /* 0x040fe20007ffe0ff */
[----:B------:R1:W-:Y:S01]  /*4510*/  @P5 STG.E.U16 [R12.64], R14 ;  /* 0x0000000e0c005986 */ /* 0x0003e2000c101504 */
[----:B------:R-:W-:Y:S02]  /*4520*/  LEA.HI.X.SX32 R17, R17, R0, 0x1, P6 ;  /* 0x0000000011117211 */ /* 0x000fe400030f0eff */
[----:B------:R-:W-:Y:S02]  /*4530*/  ISETP.LT.AND P5, PT, R4, c[0x0][0x17c], !P0 ;  /* 0x00005f0004007a0c */ /* 0x000fe400047a1270 */
[----:B------:R-:W-:Y:S02]  /*4540*/  LEA R4, P6, R5, R2, 0x1 ;  /* 0x0000000205047211 */ /* 0x000fe400078c08ff */
[----:B------:R-:W-:Y:S02]  /*4550*/  IADD3 R10, R3, 0x2a, RZ ;  /* 0x0000002a030a7810 */ /* 0x000fe40007ffe0ff */
[----:B0-----:R-:W-:-:S02]  /*4560*/  IADD3 R9, R5, c[0x0][0x198], RZ ;  /* 0x0000660005097a10 */ /* 0x001fc40007ffe0ff */
[----:B------:R-:W-:Y:S02]  /*4570*/  LEA.HI.X.SX32 R5, R5, R0, 0x1, P6 ;  /* 0x0000000005057211 */ /* 0x000fe400030f0eff */
[----:B------:R-:W-:Y:S02]  /*4580*/  ISETP.LT.AND P1, PT, R10, c[0x0][0x17c], !P0 ;  /* 0x00005f000a007a0c */ /* 0x000fe40004721270 */
[C---:B------:R-:W-:Y:S02]  /*4590*/  LEA R8, P6, R9.reuse, R2, 0x1 ;  /* 0x0000000209087211 */ /* 0x040fe400078c08ff */
[----:B------:R-:W-:Y:S02]  /*45a0*/  PRMT R10, R14, 0x7632, R10 ;  /* 0x000076320e0a7816 */ /* 0x000fe4000000000a */
[C---:B-1----:R-:W-:Y:S02]  /*45b0*/  IADD3 R13, R9.reuse, c[0x0][0x198], RZ ;  /* 0x00006600090d7a10 */ /* 0x042fe40007ffe0ff */
[----:B------:R-:W-:Y:S01]  /*45c0*/  LEA.HI.X.SX32 R9, R9, R0, 0x1, P6 ;  /* 0x0000000009097211 */ /* 0x000fe200030f0eff */
[----:B------:R0:W-:Y:S01]  /*45d0*/  @P4 STG.E.U16 [R16.64], R10 ;  /* 0x0000000a10004986 */ /* 0x0001e2000c101504 */
[----:B------:R-:W-:-:S02]  /*45e0*/  LEA R12, P6, R13, R2, 0x1 ;  /* 0x000000020d0c7211 */ /* 0x000fc400078c08ff */
[C---:B------:R-:W-:Y:S01]  /*45f0*/  IADD3 R6, R3.reuse, 0x2c, RZ ;  /* 0x0000002c03067810 */ /* 0x040fe20007ffe0ff */
[----:B------:R1:W-:Y:S01]  /*4600*/  @P3 STG.E.U16 [R4.64], R18 ;  /* 0x0000001204003986 */ /* 0x0003e2000c101504 */
[----:B------:R-:W-:Y:S02]  /*4610*/  PRMT R14, R22, 0x7632, R14 ;  /* 0x00007632160e7816 */ /* 0x000fe4000000000e */
[----:B------:R-:W-:Y:S02]  /*4620*/  ISETP.LT.AND P4, PT, R6, c[0x0][0x17c], !P0 ;  /* 0x00005f0006007a0c */ /* 0x000fe40004781270 */
[----:B------:R-:W-:Y:S02]  /*4630*/  IADD3 R6, R3, 0x2d, RZ ;  /* 0x0000002d03067810 */ /* 0x000fe40007ffe0ff */
[----:B0-----:R-:W-:Y:S02]  /*4640*/  IADD3 R17, R13, c[0x0][0x198], RZ ;  /* 0x000066000d117a10 */ /* 0x001fe40007ffe0ff */
[----:B------:R-:W-:-:S02]  /*4650*/  PRMT R10, R18, 0x7632, R10 ;  /* 0x00007632120a7816 */ /* 0x000fc4000000000a */
[----:B------:R-:W-:Y:S02]  /*4660*/  LEA.HI.X.SX32 R13, R13, R0, 0x1, P6 ;  /* 0x000000000d0d7211 */ /* 0x000fe400030f0eff */
[----:B------:R-:W-:Y:S01]  /*4670*/  LEA R16, P6, R17, R2, 0x1 ;  /* 0x0000000211107211 */ /* 0x000fe200078c08ff */
[----:B------:R0:W-:Y:S01]  /*4680*/  @P2 STG.E.U16 [R8.64], R10 ;  /* 0x0000000a08002986 */ /* 0x0001e2000c101504 */
[----:B-1----:R-:W-:Y:S02]  /*4690*/  IADD3 R4, R3, 0x2f, RZ ;  /* 0x0000002f03047810 */ /* 0x002fe40007ffe0ff */
[C---:B------:R-:W-:Y:S01]  /*46a0*/  IADD3 R5, R17.reuse, c[0x0][0x198], RZ ;  /* 0x0000660011057a10 */ /* 0x040fe20007ffe0ff */
[----:B------:R1:W-:Y:S01]  /*46b0*/  @P1 STG.E.U16 [R12.64], R22 ;  /* 0x000000160c001986 */ /* 0x0003e2000c101504 */
[----:B------:R-:W-:Y:S02]  /*46c0*/  LEA.HI.X.SX32 R17, R17, R0, 0x1, P6 ;  /* 0x0000000011117211 */ /* 0x000fe400030f0eff */
[----:B------:R-:W-:-:S02]  /*46d0*/  ISETP.LT.AND P1, PT, R4, c[0x0][0x17c], !P0 ;  /* 0x00005f0004007a0c */ /* 0x000fc40004721270 */
[C---:B------:R-:W-:Y:S01]  /*46e0*/  LEA R4, P6, R5.reuse, R2, 0x1 ;  /* 0x0000000205047211 */ /* 0x040fe200078c08ff */
[----:B------:R2:W-:Y:S01]  /*46f0*/  @P5 STG.E.U16 [R16.64], R14 ;  /* 0x0000000e10005986 */ /* 0x0005e2000c101504 */
[----:B------:R-:W-:Y:S02]  /*4700*/  ISETP.LT.AND P3, PT, R6, c[0x0][0x17c], !P0 ;  /* 0x00005f0006007a0c */ /* 0x000fe40004761270 */
[----:B0-----:R-:W-:Y:S02]  /*4710*/  IADD3 R9, R5, c[0x0][0x198], RZ ;  /* 0x0000660005097a10 */ /* 0x001fe40007ffe0ff */
[----:B------:R-:W-:Y:S02]  /*4720*/  IADD3 R6, R3, 0x2e, RZ ;  /* 0x0000002e03067810 */ /* 0x000fe40007ffe0ff */
[----:B------:R-:W-:Y:S02]  /*4730*/  LEA.HI.X.SX32 R5, R5, R0, 0x1, P6 ;  /* 0x0000000005057211 */ /* 0x000fe400030f0eff */
[----:B------:R-:W-:-:S02]  /*4740*/  LEA R8, P6, R9, R2, 0x1 ;  /* 0x0000000209087211 */ /* 0x000fc400078c08ff */
[C---:B-1----:R-:W-:Y:S01]  /*4750*/  IADD3 R13, R9.reuse, c[0x0][0x198], RZ ;  /* 0x00006600090d7a10 */ /* 0x042fe20007ffe0ff */
[----:B------:R0:W-:Y:S01]  /*4760*/  @P4 STG.E.U16 [R4.64], R26 ;  /* 0x0000001a04004986 */ /* 0x0001e2000c101504 */
[----:B------:R-:W-:Y:S02]  /*4770*/  ISETP.LT.AND P2, PT, R6, c[0x0][0x17c], !P0 ;  /* 0x00005f0006007a0c */ /* 0x000fe40004741270 */
[----:B------:R-:W-:Y:S02]  /*4780*/  LEA.HI.X.SX32 R9, R9, R0, 0x1, P6 ;  /* 0x0000000009097211 */ /* 0x000fe400030f0eff */
[C---:B------:R-:W-:Y:S02]  /*4790*/  LEA R12, P6, R13.reuse, R2, 0x1 ;  /* 0x000000020d0c7211 */ /* 0x040fe400078c08ff */
[----:B--2---:R-:W-:Y:S02]  /*47a0*/  IADD3 R17, R13, c[0x0][0x198], RZ ;  /* 0x000066000d117a10 */ /* 0x004fe40007ffe0ff */
[----:B------:R-:W-:-:S02]  /*47b0*/  PRMT R10, R26, 0x7632, R10 ;  /* 0x000076321a0a7816 */ /* 0x000fc4000000000a */
[----:B------:R-:W-:Y:S02]  /*47c0*/  LEA.HI.X.SX32 R13, R13, R0, 0x1, P6 ;  /* 0x000000000d0d7211 */ /* 0x000fe400030f0eff */
[----:B------:R-:W-:Y:S01]  /*47d0*/  LEA R16, P6, R17, R2, 0x1 ;  /* 0x0000000211107211 */ /* 0x000fe200078c08ff */
[----:B------:R1:W-:Y:S01]  /*47e0*/  @P3 STG.E.U16 [R8.64], R10 ;  /* 0x0000000a08003986 */ /* 0x0003e2000c101504 */
[C---:B0-----:R-:W-:Y:S02]  /*47f0*/  IADD3 R4, R3.reuse, 0x33, RZ ;  /* 0x0000003303047810 */ /* 0x041fe40007ffe0ff */
[----:B------:R-:W-:Y:S01]  /*4800*/  IADD3 R6, R3, 0x30, RZ ;  /* 0x0000003003067810 */ /* 0x000fe20007ffe0ff */
[----:B------:R0:W-:Y:S01]  /*4810*/  @P2 STG.E.U16 [R12.64], R30 ;  /* 0x0000001e0c002986 */ /* 0x0001e2000c101504 */
[C---:B------:R-:W-:Y:S02]  /*4820*/  IADD3 R21, R17.reuse, c[0x0][0x198], RZ ;  /* 0x0000660011157a10 */ /* 0x040fe40007ffe0ff */
[----:B------:R-:W-:-:S02]  /*4830*/  LEA.HI.X.SX32 R17, R17, R0, 0x1, P6 ;  /* 0x0000000011117211 */ /* 0x000fc400030f0eff */
[----:B------:R-:W-:Y:S02]  /*4840*/  PRMT R14, R30, 0x7632, R14 ;  /* 0x000076321e0e7816 */ /* 0x000fe4000000000e */
[----:B------:R-:W-:Y:S02]  /*4850*/  ISETP.LT.AND P2, PT, R4, c[0x0][0x17c], !P0 ;  /* 0x00005f0004007a0c */ /* 0x000fe40004741270 */
[----:B------:R-:W-:Y:S01]  /*4860*/  IADD3 R5, R3, 0x34, RZ ;  /* 0x0000003403057810 */ /* 0x000fe20007ffe0ff */
[----:B------:R2:W-:Y:S01]  /*4870*/  @P1 STG.E.U16 [R16.64], R14 ;  /* 0x0000000e10001986 */ /* 0x0005e2000c101504 */
[----:B------:R-:W-:Y:S02]  /*4880*/  ISETP.LT.AND P5, PT, R6, c[0x0][0x17c], !P0 ;  /* 0x00005f0006007a0c */ /* 0x000fe400047a1270 */
[----:B------:R-:W-:Y:S02]  /*4890*/  LEA R4, P6, R21, R2, 0x1 ;  /* 0x0000000215047211 */ /* 0x000fe400078c08ff */
[----:B------:R-:W-:-:S02]  /*48a0*/  IADD3 R6, R3, 0x31, RZ ;  /* 0x0000003103067810 */ /* 0x000fc40007ffe0ff */
[----:B-1----:R-:W-:Y:S02]  /*48b0*/  IADD3 R9, R21, c[0x0][0x198], RZ ;  /* 0x0000660015097a10 */ /* 0x002fe40007ffe0ff */
[----:B------:R-:W-:Y:S02]  /*48c0*/  ISETP.LT.AND P1, PT, R5, c[0x0][0x17c], !P0 ;  /* 0x00005f0005007a0c */ /* 0x000fe40004721270 */
[----:B------:R-:W-:Y:S02]  /*48d0*/  LEA.HI.X.SX32 R5, R21, R0, 0x1, P6 ;  /* 0x0000000015057211 */ /* 0x000fe400030f0eff */
[----:B------:R-:W-:Y:S02]  /*48e0*/  ISETP.LT.AND P4, PT, R6, c[0x0][0x17c], !P0 ;  /* 0x00005f0006007a0c */ /* 0x000fe40004781270 */
[----:B------:R-:W-:Y:S01]  /*48f0*/  LEA R8, P6, R9, R2, 0x1 ;  /* 0x0000000209087211 */ /* 0x000fe200078c08ff */
[----:B------:R1:W-:Y:S01]  /*4900*/  @P5 STG.E.U16 [R4.64], R35 ;  /* 0x0000002304005986 */ /* 0x0003e2000c101504 */
[----:B------:R-:W-:-:S02]  /*4910*/  IADD3 R6, R3, 0x32, RZ ;  /* 0x0000003203067810 */ /* 0x000fc40007ffe0ff */
[C---:B0-----:R-:W-:Y:S02]  /*4920*/  IADD3 R13, R9.reuse, c[0x0][0x198], RZ ;  /* 0x00006600090d7a10 */ /* 0x041fe40007ffe0ff */
[----:B------:R-:W-:Y:S02]  /*4930*/  LEA.HI.X.SX32 R9, R9, R0, 0x1, P6 ;  /* 0x0000000009097211 */ /* 0x000fe400030f0eff */
[----:B------:R-:W-:Y:S02]  /*4940*/  ISETP.LT.AND P3, PT, R6, c[0x0][0x17c], !P0 ;  /* 0x00005f0006007a0c */ /* 0x000fe40004761270 */
[C---:B------:R-:W-:Y:S02]  /*4950*/  LEA R12, P6, R13.reuse, R2, 0x1 ;  /* 0x000000020d0c7211 */ /* 0x040fe400078c08ff */
[C---:B--2---:R-:W-:Y:S02]  /*4960*/  IADD3 R17, R13.reuse, c[0x0][0x198], RZ ;  /* 0x000066000d117a10 */ /* 0x044fe40007ffe0ff */
[----:B------:R-:W-:-:S02]  /*4970*/  LEA.HI.X.SX32 R13, R13, R0, 0x1, P6 ;  /* 0x000000000d0d7211 */ /* 0x000fc400030f0eff */
[----:B------:R-:W-:Y:S02]  /*4980*/  LEA R16, P6, R17, R2, 0x1 ;  /* 0x0000000211107211 */ /* 0x000fe400078c08ff */
[----:B------:R-:W-:Y:S02]  /*4990*/  PRMT R10, R35, 0x7632, R10 ;  /* 0x00007632230a7816 */ /* 0x000fe4000000000a */
[----:B------:R-:W-:Y:S02]  /*49a0*/  IADD3 R21, R17, c[0x0][0x198], RZ ;  /* 0x0000660011157a10 */ /* 0x000fe40007ffe0ff */
[----:B------:R-:W-:Y:S01]  /*49b0*/  IADD3 R6, R3, 0x35, RZ ;  /* 0x0000003503067810 */ /* 0x000fe20007ffe0ff */
[----:B------:R0:W-:Y:S01]  /*49c0*/  @P4 STG.E.U16 [R8.64], R10 ;  /* 0x0000000a08004986 */ /* 0x0001e2000c101504 */
[----:B------:R-:W-:Y:S02]  /*49d0*/  PRMT R14, R11, 0x7632, R14 ;  /* 0x000076320b0e7816 */ /* 0x000fe4000000000e */
[----:B------:R-:W-:Y:S01]  /*49e0*/  LEA.HI.X.SX32 R17, R17, R0, 0x1, P6 ;  /* 0x0000000011117211 */ /* 0x000fe200030f0eff */
[----:B------:R2:W-:Y:S01]  /*49f0*/  @P3 STG.E.U16 [R12.64], R11 ;  /* 0x0000000b0c003986 */ /* 0x0005e2000c101504 */
[----:B-1----:R-:W-:-:S02]  /*4a00*/  IADD3 R5, R3, 0x38, RZ ;  /* 0x0000003803057810 */ /* 0x002fc40007ffe0ff */
[----:B------:R-:W-:Y:S01]  /*4a10*/  LEA R4, P6, R21, R2, 0x1 ;  /* 0x0000000215047211 */ /* 0x000fe200078c08ff */
[----:B------:R1:W-:Y:S01]  /*4a20*/  @P2 STG.E.U16 [R16.64], R14 ;  /* 0x0000000e10002986 */ /* 0x0003e2000c101504 */
[----:B------:R-:W-:Y:S02]  /*4a30*/  ISETP.LT.AND P5, PT, R6, c[0x0][0x17c], !P0 ;  /* 0x00005f0006007a0c */ /* 0x000fe400047a1270 */
[----:B------:R-:W-:Y:S02]  /*4a40*/  IADD3 R6, R3, 0x36, RZ ;  /* 0x0000003603067810 */ /* 0x000fe40007ffe0ff */
[----:B0-----:R-:W-:Y:S02]  /*4a50*/  IADD3 R9, R21, c[0x0][0x198], RZ ;  /* 0x0000660015097a10 */ /* 0x001fe40007ffe0ff */
[----:B------:R-:W-:Y:S02]  /*4a60*/  ISETP.LT.AND P2, PT, R5, c[0x0][0x17c], !P0 ;  /* 0x00005f0005007a0c */ /* 0x000fe40004741270 */
[----:B------:R-:W-:-:S02]  /*4a70*/  LEA.HI.X.SX32 R5, R21, R0, 0x1, P6 ;  /* 0x0000000015057211 */ /* 0x000fc400030f0eff */
[C---:B------:R-:W-:Y:S02]  /*4a80*/  LEA R8, P6, R9.reuse, R2, 0x1 ;  /* 0x0000000209087211 */ /* 0x040fe400078c08ff */
[----:B------:R-:W-:Y:S01]  /*4a90*/  ISETP.LT.AND P4, PT, R6, c[0x0][0x17c], !P0 ;  /* 0x00005f0006007a0c */ /* 0x000fe20004781270 */
[----:B------:R0:W-:Y:S01]  /*4aa0*/  @P1 STG.E.U16 [R4.64], R7 ;  /* 0x0000000704001986 */ /* 0x0001e2000c101504 */
[----:B--2---:R-:W-:Y:S02]  /*4ab0*/  IADD3 R11, R9, c[0x0][0x198], RZ ;  /* 0x00006600090b7a10 */ /* 0x004fe40007ffe0ff */
[----:B------:R-:W-:Y:S02]  /*4ac0*/  IADD3 R6, R3, 0x37, RZ ;  /* 0x0000003703067810 */ /* 0x000fe40007ffe0ff */
[----:B------:R-:W-:Y:S02]  /*4ad0*/  LEA.HI.X.SX32 R9, R9, R0, 0x1, P6 ;  /* 0x0000000009097211 */ /* 0x000fe400030f0eff */
[----:B------:R-:W-:-:S02]  /*4ae0*/  LEA R10, P6, R11, R2, 0x1 ;  /* 0x000000020b0a7211 */ /* 0x000fc400078c08ff */
[----:B------:R-:W-:Y:S02]  /*4af0*/  ISETP.LT.AND P3, PT, R6, c[0x0][0x17c], !P0 ;  /* 0x00005f0006007a0c */ /* 0x000fe40004761270 */
[----:B------:R-:W-:Y:S02]  /*4b00*/  IADD3 R13, R11, c[0x0][0x198], RZ ;  /* 0x000066000b0d7a10 */ /* 0x000fe40007ffe0ff */
[----:B------:R-:W-:Y:S02]  /*4b10*/  IADD3 R6, R3, 0x39, RZ ;  /* 0x0000003903067810 */ /* 0x000fe40007ffe0ff */
[----:B-1----:R-:W-:Y:S02]  /*4b20*/  PRMT R17, R7, 0x7632, R17 ;  /* 0x0000763207117816 */ /* 0x002fe40000000011 */
[----:B------:R-:W-:Y:S02]  /*4b30*/  LEA.HI.X.SX32 R11, R11, R0, 0x1, P6 ;  /* 0x000000000b0b7211 */ /* 0x000fe400030f0eff */
[C---:B------:R-:W-:Y:S01]  /*4b40*/  LEA R12, P6, R13.reuse, R2, 0x1 ;  /* 0x000000020d0c7211 */ /* 0x040fe200078c08ff */
[----:B------:R1:W-:Y:S01]  /*4b50*/  @P5 STG.E.U16 [R8.64], R17 ;  /* 0x0000001108005986 */ /* 0x0003e2000c101504 */
[----:B0-----:R-:W-:-:S02]  /*4b60*/  IADD3 R7, R13, c[0x0][0x198], RZ ;  /* 0x000066000d077a10 */ /* 0x001fc40007ffe0ff */
[----:B------:R-:W-:Y:S01]  /*4b70*/  ISETP.LT.AND P1, PT, R6, c[0x0][0x17c], !P0 ;  /* 0x00005f0006007a0c */ /* 0x000fe20004721270 */
[----:B------:R0:W-:Y:S01]  /*4b80*/  @P4 STG.E.U16 [R10.64], R15 ;  /* 0x0000000f0a004986 */ /* 0x0001e2000c101504 */
[----:B------:R-:W-:Y:S02]  /*4b90*/  IADD3 R6, R3, 0x3a, RZ ;  /* 0x0000003a03067810 */ /* 0x000fe40007ffe0ff */
[----:B------:R-:W-:Y:S02]  /*4ba0*/  PRMT R14, R15, 0x7632, R14 ;  /* 0x000076320f0e7816 */ /* 0x000fe4000000000e */
[----:B------:R-:W-:Y:S02]  /*4bb0*/  LEA.HI.X.SX32 R13, R13, R0, 0x1, P6 ;  /* 0x000000000d0d7211 */ /* 0x000fe400030f0eff */
[----:B------:R-:W-:Y:S02]  /*4bc0*/  IADD3 R5, R3, 0x3c, RZ ;  /* 0x0000003c03057810 */ /* 0x000fe40007ffe0ff */
[----:B-1----:R-:W-:Y:S01]  /*4bd0*/  IADD3 R9, R7, c[0x0][0x198], RZ ;  /* 0x0000660007097a10 */ /* 0x002fe20007ffe0ff */
[----:B------:R1:W-:Y:S01]  /*4be0*/  @P3 STG.E.U16 [R12.64], R14 ;  /* 0x0000000e0c003986 */ /* 0x0003e2000c101504 */
[----:B------:R-:W-:-:S02]  /*4bf0*/  ISETP.LT.AND P5, PT, R6, c[0x0][0x17c], !P0 ;  /* 0x00005f0006007a0c */ /* 0x000fc400047a1270 */
[----:B------:R-:W-:Y:S02]  /*4c00*/  LEA R4, P6, R7, R2, 0x1 ;  /* 0x0000000207047211 */ /* 0x000fe400078c08ff */
[----:B------:R-:W-:Y:S02]  /*4c10*/  IADD3 R6, R3, 0x3b, RZ ;  /* 0x0000003b03067810 */ /* 0x000fe40007ffe0ff */
[----:B------:R-:W-:Y:S02]  /*4c20*/  IADD3 R17, R9, c[0x0][0x198], RZ ;  /* 0x0000660009117a10 */ /* 0x000fe40007ffe0ff */
[----:B------:R-:W-:Y:S02]  /*4c30*/  ISETP.LT.AND P3, PT, R5, c[0x0][0x17c], !P0 ;  /* 0x00005f0005007a0c */ /* 0x000fe40004761270 */
[----:B------:R-:W-:Y:S02]  /*4c40*/  LEA.HI.X.SX32 R5, R7, R0, 0x1, P6 ;  /* 0x0000000007057211 */ /* 0x000fe400030f0eff */
[----:B------:R-:W-:-:S02]  /*4c50*/  ISETP.LT.AND P4, PT, R6, c[0x0][0x17c], !P0 ;  /* 0x00005f0006007a0c */ /* 0x000fc40004781270 */
[----:B0-----:R-:W-:Y:S01]  /*4c60*/  IADD3 R11, R17, c[0x0][0x198], RZ ;  /* 0x00006600110b7a10 */ /* 0x001fe20007ffe0ff */
[----:B------:R0:W-:Y:S01]  /*4c70*/  @P2 STG.E.U16 [R4.64], R19 ;  /* 0x0000001304002986 */ /* 0x0001e2000c101504 */
[----:B------:R-:W-:Y:S02]  /*4c80*/  IADD3 R8, R3, 0x3d, RZ ;  /* 0x0000003d03087810 */ /* 0x000fe40007ffe0ff */
[----:B------:R-:W-:Y:S02]  /*4c90*/  LEA R6, P6, R9, R2, 0x1 ;  /* 0x0000000209067211 */ /* 0x000fe400078c08ff */
[----:B-1----:R-:W-:Y:S02]  /*4ca0*/  IADD3 R13, R11, c[0x0][0x198], RZ ;  /* 0x000066000b0d7a10 */ /* 0x002fe40007ffe0ff */
[----:B------:R-:W-:Y:S02]  /*4cb0*/  PRMT R16, R19, 0x7632, R16 ;  /* 0x0000763213107816 */ /* 0x000fe40000000010 */
[----:B------:R-:W-:-:S02]  /*4cc0*/  LEA.HI.X.SX32 R7, R9, R0, 0x1, P6 ;  /* 0x0000000009077211 */ /* 0x000fc400030f0eff */
[----:B------:R-:W-:Y:S02]  /*4cd0*/  ISETP.LT.AND P2, PT, R8, c[0x0][0x17c], !P0 ;  /* 0x00005f0008007a0c */ /* 0x000fe40004741270 */
[----:B------:R-:W-:Y:S01]  /*4ce0*/  LEA R8, P6, R17, R2, 0x1 ;  /* 0x0000000211087211 */ /* 0x000fe200078c08ff */
[----:B------:R1:W-:Y:S01]  /*4cf0*/  @P1 STG.E.U16 [R6.64], R16 ;  /* 0x0000001006001986 */ /* 0x0003e2000c101504 */
[----:B------:R-:W-:Y:S02]  /*4d00*/  IADD3 R15, R13, c[0x0][0x198], RZ ;  /* 0x000066000d0f7a10 */ /* 0x000fe40007ffe0ff */
[----:B------:R-:W-:Y:S02]  /*4d10*/  LEA.HI.X.SX32 R9, R17, R0, 0x1, P6 ;  /* 0x0000000011097211 */ /* 0x000fe400030f0eff */
[-C--:B------:R-:W-:Y:S02]  /*4d20*/  LEA R10, P1, R11, R2.reuse, 0x1 ;  /* 0x000000020b0a7211 */ /* 0x080fe400078208ff */
[----:B------:R-:W-:Y:S01]  /*4d30*/  LEA R12, P6, R13, R2, 0x1 ;  /* 0x000000020d0c7211 */ /* 0x000fe200078c08ff */
[----:B------:R2:W-:Y:S01]  /*4d40*/  @P5 STG.E.U16 [R8.64], R23 ;  /* 0x0000001708005986 */ /* 0x0005e2000c101504 */
[----:B------:R-:W-:-:S02]  /*4d50*/  IADD3 R17, R15, c[0x0][0x198], RZ ;  /* 0x000066000f117a10 */ /* 0x000fc40007ffe0ff */
[-C--:B------:R-:W-:Y:S02]  /*4d60*/  LEA.HI.X.SX32 R11, R11, R0.reuse, 0x1, P1 ;  /* 0x000000000b0b7211 */ /* 0x080fe400008f0eff */
[----:B------:R-:W-:Y:S02]  /*4d70*/  LEA.HI.X.SX32 R13, R13, R0, 0x1, P6 ;  /* 0x000000000d0d7211 */ /* 0x000fe400030f0eff */
[-C--:B0-----:R-:W-:Y:S02]  /*4d80*/  LEA R4, P6, R15, R2.reuse, 0x1 ;  /* 0x000000020f047211 */ /* 0x081fe400078c08ff */
[----:B-1----:R-:W-:Y:S02]  /*4d90*/  LEA R6, P1, R17, R2, 0x1 ;  /* 0x0000000211067211 */ /* 0x002fe400078208ff */
[----:B------:R-:W-:Y:S02]  /*4da0*/  IADD3 R14, R3, 0x3e, RZ ;  /* 0x0000003e030e7810 */ /* 0x000fe40007ffe0ff */
[----:B------:R-:W-:-:S02]  /*4db0*/  IADD3 R19, R17, c[0x0][0x198], RZ ;  /* 0x0000660011137a10 */ /* 0x000fc40007ffe0ff */
[----:B------:R-:W-:Y:S02]  /*4dc0*/  IADD3 R3, R3, 0x3f, RZ ;  /* 0x0000003f03037810 */ /* 0x000fe40007ffe0ff */
[-C--:B------:R-:W-:Y:S02]  /*4dd0*/  LEA.HI.X.SX32 R5, R15, R0.reuse, 0x1, P6 ;  /* 0x000000000f057211 */ /* 0x080fe400030f0eff */
[----:B------:R-:W-:Y:S02]  /*4de0*/  LEA.HI.X.SX32 R7, R17, R0, 0x1, P1 ;  /* 0x0000000011077211 */ /* 0x000fe400008f0eff */
[----:B------:R-:W-:Y:S02]  /*4df0*/  LEA R2, P6, R19, R2, 0x1 ;  /* 0x0000000213027211 */ /* 0x000fe400078c08ff */
[----:B------:R-:W-:Y:S02]  /*4e00*/  ISETP.LT.AND P1, PT, R14, c[0x0][0x17c], !P0 ;  /* 0x00005f000e007a0c */ /* 0x000fe40004721270 */
[----:B------:R-:W-:-:S02]  /*4e10*/  ISETP.LT.AND P0, PT, R3, c[0x0][0x17c], !P0 ;  /* 0x00005f0003007a0c */ /* 0x000fc40004701270 */
[----:B------:R-:W-:Y:S02]  /*4e20*/  LEA.HI.X.SX32 R3, R19, R0, 0x1, P6 ;  /* 0x0000000013037211 */ /* 0x000fe400030f0eff */
[----:B------:R-:W-:Y:S02]  /*4e30*/  PRMT R0, R23, 0x7632, R0 ;  /* 0x0000763217007816 */ /* 0x000fe40000000000 */
[----:B--2---:R-:W-:-:S03]  /*4e40*/  PRMT R9, R27, 0x7632, R9 ;  /* 0x000076321b097816 */ /* 0x004fc60000000009 */
[----:B------:R0:W-:Y:S04]  /*4e50*/  @P4 STG.E.U16 [R10.64], R0 ;  /* 0x000000000a004986 */ /* 0x0001e8000c101504 */
[----:B------:R0:W-:Y:S04]  /*4e60*/  @P3 STG.E.U16 [R12.64], R27 ;  /* 0x0000001b0c003986 */ /* 0x0001e8000c101504 */
[----:B------:R0:W-:Y:S04]  /*4e70*/  @P2 STG.E.U16 [R4.64], R9 ;  /* 0x0000000904002986 */ /* 0x0001e8000c101504 */
[----:B------:R0:W-:Y:S01]  /*4e80*/  @P1 STG.E.U16 [R6.64], R31 ;  /* 0x0000001f06001986 */ /* 0x0001e2000c101504 */
[----:B------:R-:W-:Y:S05]  /*4e90*/  @!P0 EXIT ;  /* 0x000000000000894d */ /* 0x000fea0003800000 */
[----:B0-----:R-:W-:-:S05]  /*4ea0*/  PRMT R31, R31, 0x7632, R31 ;  /* 0x000076321f1f7816 */ /* 0x001fca000000001f */
[----:B------:R-:W-:Y:S01]  /*4eb0*/  STG.E.U16 [R2.64], R31 ;  /* 0x0000001f02007986 */ /* 0x000fe2000c101504 */
[----:B------:R-:W-:Y:S05]  /*4ec0*/  EXIT ;  /* 0x000000000000794d */ /* 0x000fea0003800000 */
.L_x_3:
[----:B------:R-:W-:-:S00]  /*4ed0*/  BRA `(.L_x_3) ;  /* 0xfffffff000007947 */ /* 0x000fc0000383ffff */
[----:B------:R-:W-:-:S00]  /*4ee0*/  NOP ;  /* 0x0000000000007918 */ /* 0x000fc00000000000 */
        /* <DEDUP_REMOVED lines=9> */
.L_x_4:


//--------------------- .nv.shared.matmul_kernel  --------------------------
	.section	.nv.shared.matmul_kernel,"aw",@nobits
	.sectionflags	@""
	.align	16
